// auto-generated by cutlass_sweep.gemm — config: {"arch": "sm_90", "cluster_m": 2, "cluster_n": 1, "dtype": "int8", "stages": 3, "tile_k": 64, "tile_m": 256, "tile_n": 256}
#include "cutlass/cutlass.h"
#include "cutlass/gemm/collective/collective_builder.hpp"
#include "cutlass/gemm/device/gemm_universal_adapter.h"
#include "cutlass/gemm/kernel/gemm_universal.hpp"
#include "cutlass/epilogue/collective/collective_builder.hpp"

using ElemA = int8_t;
using ElemB = int8_t;
using ElemCD = int8_t;
using Acc  = int32_t;
using TileShape    = cute::Shape<cute::_256, cute::_256, cute::_64>;
using ClusterShape = cute::Shape<cute::_2, cute::_1, cute::_1>;

using CollectiveEpilogue = typename cutlass::epilogue::collective::CollectiveBuilder<
    cutlass::arch::Sm90, cutlass::arch::OpClassTensorOp,
    TileShape, ClusterShape,
    cutlass::epilogue::collective::EpilogueTileAuto,
    Acc, Acc,
    ElemCD, cutlass::layout::RowMajor, 128 / cutlass::sizeof_bits<ElemCD>::value,
    ElemCD, cutlass::layout::RowMajor, 128 / cutlass::sizeof_bits<ElemCD>::value,
    cutlass::epilogue::collective::EpilogueScheduleAuto
  >::CollectiveOp;

using CollectiveMainloop = typename cutlass::gemm::collective::CollectiveBuilder<
    cutlass::arch::Sm90, cutlass::arch::OpClassTensorOp,
    ElemA, cutlass::layout::RowMajor, 128 / cutlass::sizeof_bits<ElemA>::value,
    ElemB, cutlass::layout::ColumnMajor, 128 / cutlass::sizeof_bits<ElemB>::value,
    Acc,
    TileShape, ClusterShape,
    cutlass::gemm::collective::StageCount<3>,
    cutlass::gemm::collective::KernelScheduleAuto
  >::CollectiveOp;

using GemmKernel = cutlass::gemm::kernel::GemmUniversal<
    cute::Shape<int,int,int,int>,
    CollectiveMainloop,
    CollectiveEpilogue
>;
using Gemm = cutlass::gemm::device::GemmUniversalAdapter<GemmKernel>;

// Force the device kernel symbol into the cubin without needing a host main.
auto* _anchor = &cutlass::device_kernel<GemmKernel>;


// ===== COMPILED SASS (sm_90a) =====

	.target	sm_90a

	.elftype	@"ET_EXEC"


//--------------------- .note.nv.tkinfo           --------------------------
	.section	.note.nv.tkinfo,"",@"SHT_NOTE"
	.sectionflags	@"SHF_NOTE_NV_TKINFO"
	.tkinfo
        /*0018*/ 	.word	0x00000002
        /*0030*/ 	.string	""
        /*0030*/ 	.string	"ptxas"
        /*0030*/ 	.string	"Cuda compilation tools, release 13.0, V13.0.88"
        /*0030*/ 	.string	"Build cuda_13.0.r13.0/compiler.36424714_0"
        /*0030*/ 	.string	"-arch sm_90a -m 64 "



//--------------------- .note.nv.cuinfo           --------------------------
	.section	.note.nv.cuinfo,"",@"SHT_NOTE"
	.sectionflags	@"SHF_NOTE_NV_CUINFO"
        /*0018*/ 	.short	0x0002
        /*001a*/ 	.short	0x005a
        /*001c*/ 	.short	0x0082
	.zero		2


//--------------------- .nv.info                  --------------------------
	.section	.nv.info,"",@"SHT_CUDA_INFO"
	.align	4


	//----- nvinfo : EIATTR_REGCOUNT
	.align		4
        /*0000*/ 	.byte	0x04, 0x2f
        /*0002*/ 	.short	(.L_15 - .L_14)
	.align		4
.L_14:
        /*0004*/ 	.word	index@(_ZN7cutlass13device_kernelINS_4gemm6kernel13GemmUniversalIN4cute5tupleIJiiiiEEENS1_10collective13CollectiveMmaINS1_34MainloopSm90TmaGmmaWarpSpecializedILi3ENS5_IJNS4_1CILi2EEENSA_ILi1EEESC_EEENS1_35KernelTmaWarpSpecializedCooperativeEEENS5_IJNSA_ILi256EEESG_NSA_ILi64EEEEEEaNS5_IJlSC_lEEEaSJ_NS4_8TiledMMAINS4_8MMA_AtomIJNS4_4SM904GMMA27MMA_64x256x32_S32S8S8_SS_TNEEEENS4_6LayoutISD_NS5_IJSC_NSA_ILi0EEESR_EEEEENS5_IJNS4_10UnderscoreESU_SU_EEEEENS4_13SM90_TMA_LOADENS4_14ComposedLayoutINS4_7SwizzleILi2ELi4ELi3EEENS4_18smem_ptr_flag_bitsILi8EEENSQ_INS5_IJNSA_ILi8EEESH_EEENS5_IJSH_SC_EEEEEEEvNS4_8identityENS4_23SM90_TMA_LOAD_MULTICASTES17_vS18_EENS_8epilogue10collective6detail29Sm90TmaWarpSpecializedAdapterINS1C_15DefaultEpilogueIaSJ_SJ_NS1B_6thread17LinearCombinationIaLi1EiiLNS1G_9ScaleType4KindE0ELNS_15FloatRoundStyleE2EaEENS1_15EpilogueDefaultEEEEEvvEEEEvNT_6ParamsE)
        /*0008*/ 	.word	0x000000a8


	//----- nvinfo : EIATTR_FRAME_SIZE
	.align		4
.L_15:
        /*000c*/ 	.byte	0x04, 0x11
        /*000e*/ 	.short	(.L_17 - .L_16)
	.align		4
.L_16:
        /*0010*/ 	.word	index@(_ZN7cutlass13device_kernelINS_4gemm6kernel13GemmUniversalIN4cute5tupleIJiiiiEEENS1_10collective13CollectiveMmaINS1_34MainloopSm90TmaGmmaWarpSpecializedILi3ENS5_IJNS4_1CILi2EEENSA_ILi1EEESC_EEENS1_35KernelTmaWarpSpecializedCooperativeEEENS5_IJNSA_ILi256EEESG_NSA_ILi64EEEEEEaNS5_IJlSC_lEEEaSJ_NS4_8TiledMMAINS4_8MMA_AtomIJNS4_4SM904GMMA27MMA_64x256x32_S32S8S8_SS_TNEEEENS4_6LayoutISD_NS5_IJSC_NSA_ILi0EEESR_EEEEENS5_IJNS4_10UnderscoreESU_SU_EEEEENS4_13SM90_TMA_LOADENS4_14ComposedLayoutINS4_7SwizzleILi2ELi4ELi3EEENS4_18smem_ptr_flag_bitsILi8EEENSQ_INS5_IJNSA_ILi8EEESH_EEENS5_IJSH_SC_EEEEEEEvNS4_8identityENS4_23SM90_TMA_LOAD_MULTICASTES17_vS18_EENS_8epilogue10collective6detail29Sm90TmaWarpSpecializedAdapterINS1C_15DefaultEpilogueIaSJ_SJ_NS1B_6thread17LinearCombinationIaLi1EiiLNS1G_9ScaleType4KindE0ELNS_15FloatRoundStyleE2EaEENS1_15EpilogueDefaultEEEEEvvEEEEvNT_6ParamsE)
        /*0014*/ 	.word	0x000004c0


	//----- nvinfo : EIATTR_MIN_STACK_SIZE
	.align		4
.L_17:
        /*0018*/ 	.byte	0x04, 0x12
        /*001a*/ 	.short	(.L_19 - .L_18)
	.align		4
.L_18:
        /*001c*/ 	.word	index@(_ZN7cutlass13device_kernelINS_4gemm6kernel13GemmUniversalIN4cute5tupleIJiiiiEEENS1_10collective13CollectiveMmaINS1_34MainloopSm90TmaGmmaWarpSpecializedILi3ENS5_IJNS4_1CILi2EEENSA_ILi1EEESC_EEENS1_35KernelTmaWarpSpecializedCooperativeEEENS5_IJNSA_ILi256EEESG_NSA_ILi64EEEEEEaNS5_IJlSC_lEEEaSJ_NS4_8TiledMMAINS4_8MMA_AtomIJNS4_4SM904GMMA27MMA_64x256x32_S32S8S8_SS_TNEEEENS4_6LayoutISD_NS5_IJSC_NSA_ILi0EEESR_EEEEENS5_IJNS4_10UnderscoreESU_SU_EEEEENS4_13SM90_TMA_LOADENS4_14ComposedLayoutINS4_7SwizzleILi2ELi4ELi3EEENS4_18smem_ptr_flag_bitsILi8EEENSQ_INS5_IJNSA_ILi8EEESH_EEENS5_IJSH_SC_EEEEEEEvNS4_8identityENS4_23SM90_TMA_LOAD_MULTICASTES17_vS18_EENS_8epilogue10collective6detail29Sm90TmaWarpSpecializedAdapterINS1C_15DefaultEpilogueIaSJ_SJ_NS1B_6thread17LinearCombinationIaLi1EiiLNS1G_9ScaleType4KindE0ELNS_15FloatRoundStyleE2EaEENS1_15EpilogueDefaultEEEEEvvEEEEvNT_6ParamsE)
        /*0020*/ 	.word	0x000004c0
.L_19:


//--------------------- .nv.compat                --------------------------
	.section	.nv.compat,"",@"SHT_CUDA_COMPAT_INFO"
	.align	4
        /*0000*/ 	.byte	0x02, 0x09, 0x01, 0x00, 0x02, 0x02, 0x04, 0x00, 0x02, 0x05, 0x05, 0x00, 0x03, 0x07, 0x01, 0x01
        /*0010*/ 	.byte	0x02, 0x03, 0x01, 0x00, 0x02, 0x06, 0x01, 0x00, 0x04, 0x0b, 0x08, 0x00, 0x00, 0x00, 0x00, 0x00
        /*0020*/ 	.byte	0x00, 0x00, 0x00, 0x00


//--------------------- .nv.info._ZN7cutlass13device_kernelINS_4gemm6kernel13GemmUniversalIN4cute5tupleIJiiiiEEENS1_10collective13CollectiveMmaINS1_34MainloopSm90TmaGmmaWarpSpecializedILi3ENS5_IJNS4_1CILi2EEENSA_ILi1EEESC_EEENS1_35KernelTmaWarpSpecializedCooperativeEEENS5_IJNSA_ILi256EEESG_NSA_ILi64EEEEEEaNS5_IJlSC_lEEEaSJ_NS4_8TiledMMAINS4_8MMA_AtomIJNS4_4SM904GMMA27MMA_64x256x32_S32S8S8_SS_TNEEEENS4_6LayoutISD_NS5_IJSC_NSA_ILi0EEESR_EEEEENS5_IJNS4_10UnderscoreESU_SU_EEEEENS4_13SM90_TMA_LOADENS4_14ComposedLayoutINS4_7SwizzleILi2ELi4ELi3EEENS4_18smem_ptr_flag_bitsILi8EEENSQ_INS5_IJNSA_ILi8EEESH_EEENS5_IJSH_SC_EEEEEEEvNS4_8identityENS4_23SM90_TMA_LOAD_MULTICASTES17_vS18_EENS_8epilogue10collective6detail29Sm90TmaWarpSpecializedAdapterINS1C_15DefaultEpilogueIaSJ_SJ_NS1B_6thread17LinearCombinationIaLi1EiiLNS1G_9ScaleType4KindE0ELNS_15FloatRoundStyleE2EaEENS1_15EpilogueDefaultEEEEEvvEEEEvNT_6ParamsE --------------------------
	.section	.nv.info._ZN7cutlass13device_kernelINS_4gemm6kernel13GemmUniversalIN4cute5tupleIJiiiiEEENS1_10collective13CollectiveMmaINS1_34MainloopSm90TmaGmmaWarpSpecializedILi3ENS5_IJNS4_1CILi2EEENSA_ILi1EEESC_EEENS1_35KernelTmaWarpSpecializedCooperativeEEENS5_IJNSA_ILi256EEESG_NSA_ILi64EEEEEEaNS5_IJlSC_lEEEaSJ_NS4_8TiledMMAINS4_8MMA_AtomIJNS4_4SM904GMMA27MMA_64x256x32_S32S8S8_SS_TNEEEENS4_6LayoutISD_NS5_IJSC_NSA_ILi0EEESR_EEEEENS5_IJNS4_10UnderscoreESU_SU_EEEEENS4_13SM90_TMA_LOADENS4_14ComposedLayoutINS4_7SwizzleILi2ELi4ELi3EEENS4_18smem_ptr_flag_bitsILi8EEENSQ_INS5_IJNSA_ILi8EEESH_EEENS5_IJSH_SC_EEEEEEEvNS4_8identityENS4_23SM90_TMA_LOAD_MULTICASTES17_vS18_EENS_8epilogue10collective6detail29Sm90TmaWarpSpecializedAdapterINS1C_15DefaultEpilogueIaSJ_SJ_NS1B_6thread17LinearCombinationIaLi1EiiLNS1G_9ScaleType4KindE0ELNS_15FloatRoundStyleE2EaEENS1_15EpilogueDefaultEEEEEvvEEEEvNT_6ParamsE,"",@"SHT_CUDA_INFO"
	.sectionflags	@""
	.align	4


	//----- nvinfo : EIATTR_CUDA_API_VERSION
	.align		4
        /*0000*/ 	.byte	0x04, 0x37
        /*0002*/ 	.short	(.L_21 - .L_20)
.L_20:
        /*0004*/ 	.word	0x00000082


	//----- nvinfo : EIATTR_KPARAM_INFO
	.align		4
.L_21:
        /*0008*/ 	.byte	0x04, 0x17
        /*000a*/ 	.short	(.L_23 - .L_22)
.L_22:
        /*000c*/ 	.word	0x00000000
        /*0010*/ 	.short	0x0000
        /*0012*/ 	.short	0x0070
        /*0014*/ 	.byte	0x00, 0xf0, 0x01, 0x10


	//----- nvinfo : EIATTR_SPARSE_MMA_MASK
	.align		4
.L_23:
        /*0018*/ 	.byte	0x03, 0x50
        /*001a*/ 	.short	0x0000


	//----- nvinfo : EIATTR_MAXREG_COUNT
	.align		4
        /*001c*/ 	.byte	0x03, 0x1b
        /*001e*/ 	.short	0x00a8


	//----- nvinfo : EIATTR_NUM_BARRIERS
	.align		4
        /*0020*/ 	.byte	0x02, 0x4c
        /*0022*/ 	.byte	0x01
	.zero		1


	//----- nvinfo : EIATTR_EXTERNS
	.align		4
        /*0024*/ 	.byte	0x04, 0x0f
        /*0026*/ 	.short	(.L_25 - .L_24)


	//   ....[0]....
	.align		4
.L_24:
        /*0028*/ 	.word	index@(__assertfail)


	//----- nvinfo : EIATTR_ANNOTATIONS
	.align		4
.L_25:
        /*002c*/ 	.byte	0x04, 0x55
        /*002e*/ 	.short	(.L_27 - .L_26)


	//   ....[0]....
.L_26:
        /*0030*/ 	.word	0x00000001
        /*0034*/ 	.byte	0xe0, 0x09, 0x00, 0x00, 0x01, 0x00, 0x00, 0x00, 0xf0, 0x09, 0x00, 0x00, 0x01, 0x00, 0x00, 0x00
        /* <DEDUP_REMOVED lines=381> */
        /*1814*/ 	.byte	0x90, 0x3b, 0x01, 0x00, 0x01, 0x00, 0x00, 0x00, 0xb0, 0x3b, 0x01, 0x00


	//----- nvinfo : EIATTR_MERCURY_ISA_VERSION
	.align		4
.L_27:
        /*1820*/ 	.byte	0x03, 0x5f
        /*1822*/ 	.short	0x0101


	//----- nvinfo : EIATTR_INT_WARP_WIDE_INSTR_OFFSETS
	.align		4
        /*1824*/ 	.byte	0x04, 0x31
        /*1826*/ 	.short	(.L_29 - .L_28)


	//   ....[0]....
.L_28:
        /*1828*/ 	.word	0x00000560


	//   ....[1]....
        /*182c*/ 	.word	0x00000570


	//   ....[2]....
        /*1830*/ 	.word	0x000006f0


	//----- nvinfo : EIATTR_COOP_GROUP_MASK_REGIDS
	.align		4
.L_29:
        /*1834*/ 	.byte	0x04, 0x29
        /*1836*/ 	.short	(.L_31 - .L_30)


	//   ....[0]....
.L_30:
        /*1838*/ 	.word	0xffffffff


	//   ....[1]....
        /*183c*/ 	.word	0xffffffff


	//   ....[2]....
        /*1840*/ 	.word	0xffffffff


	//   ....[3]....
        /*1844*/ 	.word	0xffffffff


	//   ....[4]....
        /*1848*/ 	.word	0xffffffff


	//   ....[5]....
        /*184c*/ 	.word	0xffffffff


	//----- nvinfo : EIATTR_COOP_GROUP_INSTR_OFFSETS
	.align		4
.L_31:
        /*1850*/ 	.byte	0x04, 0x28
        /*1852*/ 	.short	(.L_33 - .L_32)


	//   ....[0]....
.L_32:
        /*1854*/ 	.word	0x00000070


	//   ....[1]....
        /*1858*/ 	.word	0x00000080


	//   ....[2]....
        /*185c*/ 	.word	0x000001a0


	//   ....[3]....
        /*1860*/ 	.word	0x000003b0


	//   ....[4]....
        /*1864*/ 	.word	0x00000820


	//   ....[5]....
        /*1868*/ 	.word	0x000013f0


	//----- nvinfo : EIATTR_REG_RECONFIG
	.align		4
.L_33:
        /*186c*/ 	.byte	0x01, 0x54
	.zero		2


	//----- nvinfo : EIATTR_SYSCALL_OFFSETS
	.align		4
        /*1870*/ 	.byte	0x04, 0x46
        /*1872*/ 	.short	(.L_35 - .L_34)


	//   ....[0]....
.L_34:
        /*1874*/ 	.word	0x000015b0


	//----- nvinfo : EIATTR_MBARRIER_INSTR_OFFSETS
	.align		4
.L_35:
        /*1878*/ 	.byte	0x04, 0x39
        /*187a*/ 	.short	(.L_37 - .L_36)


	//   ....[0]....
.L_36:
        /*187c*/ 	.word	0x00000320
        /*1880*/ 	.word	0x000000ff
        /*1884*/ 	.word	0x00000000
        /*1888*/ 	.short	0x0100
        /*188a*/ 	.byte	0x08
	.zero		1


	//   ....[1]....
        /*188c*/ 	.word	0x00000330
        /*1890*/ 	.word	0x000000ff
        /*1894*/ 	.word	0x00000018
        /*1898*/ 	.short	0x0100
        /*189a*/ 	.byte	0x08
	.zero		1


	//   ....[2]....
        /*189c*/ 	.word	0x00000340
        /*18a0*/ 	.word	0x000000ff
        /*18a4*/ 	.word	0x00000008
        /*18a8*/ 	.short	0x0100
        /*18aa*/ 	.byte	0x08
	.zero		1


	//   ....[3]....
        /*18ac*/ 	.word	0x00000350
        /*18b0*/ 	.word	0x000000ff
        /*18b4*/ 	.word	0x00000020
        /*18b8*/ 	.short	0x0100
        /*18ba*/ 	.byte	0x08
	.zero		1


	//   ....[4]....
        /*18bc*/ 	.word	0x00000360
        /*18c0*/ 	.word	0x000000ff
        /*18c4*/ 	.word	0x00000010
        /*18c8*/ 	.short	0x0100
        /*18ca*/ 	.byte	0x08
	.zero		1


	//   ....[5]....
        /*18cc*/ 	.word	0x00000370
        /*18d0*/ 	.word	0x000000ff
        /*18d4*/ 	.word	0x00000028
        /*18d8*/ 	.short	0x0100
        /*18da*/ 	.byte	0x08
	.zero		1


	//   ....[6]....
        /*18dc*/ 	.word	0x00000750
        /*18e0*/ 	.word	0x000000ff
        /*18e4*/ 	.word	0x00000040
        /*18e8*/ 	.short	0x0100
        /*18ea*/ 	.byte	0x06
	.zero		1


	//   ....[7]....
        /*18ec*/ 	.word	0x00000780
        /*18f0*/ 	.word	0x000000ff
        /*18f4*/ 	.word	0x00000048
        /*18f8*/ 	.short	0x0100
        /*18fa*/ 	.byte	0x06
	.zero		1


	//   ....[8]....
        /*18fc*/ 	.word	0x00001690
        /*1900*/ 	.word	0x00000003
        /*1904*/ 	.word	0x00000000
        /*1908*/ 	.short	0x010a
        /*190a*/ 	.byte	0x3f
	.zero		1


	//   ....[9]....
        /*190c*/ 	.word	0x000016d0
        /*1910*/ 	.word	0x00000003
        /*1914*/ 	.word	0x00000000
        /*1918*/ 	.short	0x010a
        /*191a*/ 	.byte	0x3f
	.zero		1


	//   ....[10]....
        /*191c*/ 	.word	0x00002c30
        /*1920*/ 	.word	0x00000004
        /*1924*/ 	.word	0x00000000
        /*1928*/ 	.short	0x010a
        /*192a*/ 	.byte	0x3f
	.zero		1


	//   ....[11]....
        /*192c*/ 	.word	0x00002c70
        /*1930*/ 	.word	0x00000004
        /*1934*/ 	.word	0x00000000
        /*1938*/ 	.short	0x010a
        /*193a*/ 	.byte	0x3f
	.zero		1


	//   ....[12]....
        /*193c*/ 	.word	0x00004c80
        /*1940*/ 	.word	0x00000004
        /*1944*/ 	.word	0x00000000
        /*1948*/ 	.short	0x0101
        /*194a*/ 	.byte	0x3f
	.zero		1


	//   ....[13]....
        /*194c*/ 	.word	0x00004e90
        /*1950*/ 	.word	0x00000000
        /*1954*/ 	.word	0x00000000
        /*1958*/ 	.short	0x0101
        /*195a*/ 	.byte	0x3f
	.zero		1


	//   ....[14]....
        /*195c*/ 	.word	0x00013720
        /*1960*/ 	.word	0x0000000c
        /*1964*/ 	.word	0x00000018
        /*1968*/ 	.short	0x010a
        /*196a*/ 	.byte	0x3f
	.zero		1


	//   ....[15]....
        /*196c*/ 	.word	0x00013ab0
        /*1970*/ 	.word	0x00000002
        /*1974*/ 	.word	0x00000048
        /*1978*/ 	.short	0x0101
        /*197a*/ 	.byte	0x3f
	.zero		1


	//   ....[16]....
        /*197c*/ 	.word	0x000142b0
        /*1980*/ 	.word	0x00000005
        /*1984*/ 	.word	0x00000000
        /*1988*/ 	.short	0x010a
        /*198a*/ 	.byte	0x3f
	.zero		1


	//   ....[17]....
        /*198c*/ 	.word	0x00014340
        /*1990*/ 	.word	0x00000007
        /*1994*/ 	.word	0x00000000
        /*1998*/ 	.short	0x010a
        /*199a*/ 	.byte	0x3f
	.zero		1


	//   ....[18]....
        /*199c*/ 	.word	0x000143d0
        /*19a0*/ 	.word	0x00000003
        /*19a4*/ 	.word	0x00000000
        /*19a8*/ 	.short	0x010a
        /*19aa*/ 	.byte	0x3f
	.zero		1


	//   ....[19]....
        /*19ac*/ 	.word	0x00014430
        /*19b0*/ 	.word	0x00000003
        /*19b4*/ 	.word	0x00000000
        /*19b8*/ 	.short	0x010a
        /*19ba*/ 	.byte	0x3f
	.zero		1


	//   ....[20]....
        /*19bc*/ 	.word	0x00014480
        /*19c0*/ 	.word	0x00000004
        /*19c4*/ 	.word	0x00000000
        /*19c8*/ 	.short	0x010a
        /*19ca*/ 	.byte	0x3f
	.zero		1


	//   ....[21]....
        /*19cc*/ 	.word	0x00014550
        /*19d0*/ 	.word	0x0000000c
        /*19d4*/ 	.word	0x00000018
        /*19d8*/ 	.short	0x010a
        /*19da*/ 	.byte	0x3f
	.zero		1


	//   ....[22]....
        /*19dc*/ 	.word	0x00014620
        /*19e0*/ 	.word	0x00000005
        /*19e4*/ 	.word	0x00000000
        /*19e8*/ 	.short	0x010a
        /*19ea*/ 	.byte	0x3f
	.zero		1


	//   ....[23]....
        /*19ec*/ 	.word	0x00014670
        /*19f0*/ 	.word	0x00000007
        /*19f4*/ 	.word	0x00000000
        /*19f8*/ 	.short	0x010a
        /*19fa*/ 	.byte	0x3f
	.zero		1


	//----- nvinfo : EIATTR_NUM_MBARRIERS
	.align		4
.L_37:
        /*19fc*/ 	.byte	0x03, 0x38
        /*19fe*/ 	.short	0x0008


	//----- nvinfo : EIATTR_EXIT_INSTR_OFFSETS
	.align		4
        /*1a00*/ 	.byte	0x04, 0x1c
        /*1a02*/ 	.short	(.L_39 - .L_38)


	//   ....[0]....
.L_38:
        /*1a04*/ 	.word	0x00000a80


	//   ....[1]....
        /*1a08*/ 	.word	0x00001310


	//   ....[2]....
        /*1a0c*/ 	.word	0x00012d60


	//   ....[3]....
        /*1a10*/ 	.word	0x00013380


	//   ....[4]....
        /*1a14*/ 	.word	0x00014420


	//----- nvinfo : EIATTR_MAX_THREADS
	.align		4
.L_39:
        /*1a18*/ 	.byte	0x04, 0x05
        /*1a1a*/ 	.short	(.L_41 - .L_40)
.L_40:
        /*1a1c*/ 	.word	0x00000180
        /*1a20*/ 	.word	0x00000001
        /*1a24*/ 	.word	0x00000001


	//----- nvinfo : EIATTR_CRS_STACK_SIZE
	.align		4
.L_41:
        /*1a28*/ 	.byte	0x04, 0x1e
        /*1a2a*/ 	.short	(.L_43 - .L_42)
.L_42:
        /*1a2c*/ 	.word	0x00000000


	//----- nvinfo : EIATTR_CBANK_PARAM_SIZE
	.align		4
.L_43:
        /*1a30*/ 	.byte	0x03, 0x19
        /*1a32*/ 	.short	0x0470


	//----- nvinfo : EIATTR_PARAM_CBANK
	.align		4
        /*1a34*/ 	.byte	0x04, 0x0a
        /*1a36*/ 	.short	(.L_45 - .L_44)
	.align		4
.L_44:
        /*1a38*/ 	.word	index@(.nv.constant0._ZN7cutlass13device_kernelINS_4gemm6kernel13GemmUniversalIN4cute5tupleIJiiiiEEENS1_10collective13CollectiveMmaINS1_34MainloopSm90TmaGmmaWarpSpecializedILi3ENS5_IJNS4_1CILi2EEENSA_ILi1EEESC_EEENS1_35KernelTmaWarpSpecializedCooperativeEEENS5_IJNSA_ILi256EEESG_NSA_ILi64EEEEEEaNS5_IJlSC_lEEEaSJ_NS4_8TiledMMAINS4_8MMA_AtomIJNS4_4SM904GMMA27MMA_64x256x32_S32S8S8_SS_TNEEEENS4_6LayoutISD_NS5_IJSC_NSA_ILi0EEESR_EEEEENS5_IJNS4_10UnderscoreESU_SU_EEEEENS4_13SM90_TMA_LOADENS4_14ComposedLayoutINS4_7SwizzleILi2ELi4ELi3EEENS4_18smem_ptr_flag_bitsILi8EEENSQ_INS5_IJNSA_ILi8EEESH_EEENS5_IJSH_SC_EEEEEEEvNS4_8identityENS4_23SM90_TMA_LOAD_MULTICASTES17_vS18_EENS_8epilogue10collective6detail29Sm90TmaWarpSpecializedAdapterINS1C_15DefaultEpilogueIaSJ_SJ_NS1B_6thread17LinearCombinationIaLi1EiiLNS1G_9ScaleType4KindE0ELNS_15FloatRoundStyleE2EaEENS1_15EpilogueDefaultEEEEEvvEEEEvNT_6ParamsE)
        /*1a3c*/ 	.short	0x0210
        /*1a3e*/ 	.short	0x0470


	//----- nvinfo : EIATTR_SW_WAR
	.align		4
.L_45:
        /*1a40*/ 	.byte	0x04, 0x36
        /*1a42*/ 	.short	(.L_47 - .L_46)
.L_46:
        /*1a44*/ 	.word	0x00000008
.L_47:


//--------------------- .nv.callgraph             --------------------------
	.section	.nv.callgraph,"",@"SHT_CUDA_CALLGRAPH"
	.align	4
	.sectionentsize	8
	.align		4
        /*0000*/ 	.word	0x00000000
	.align		4
        /*0004*/ 	.word	0xffffffff
	.align		4
        /*0008*/ 	.word	index@(_ZN7cutlass13device_kernelINS_4gemm6kernel13GemmUniversalIN4cute5tupleIJiiiiEEENS1_10collective13CollectiveMmaINS1_34MainloopSm90TmaGmmaWarpSpecializedILi3ENS5_IJNS4_1CILi2EEENSA_ILi1EEESC_EEENS1_35KernelTmaWarpSpecializedCooperativeEEENS5_IJNSA_ILi256EEESG_NSA_ILi64EEEEEEaNS5_IJlSC_lEEEaSJ_NS4_8TiledMMAINS4_8MMA_AtomIJNS4_4SM904GMMA27MMA_64x256x32_S32S8S8_SS_TNEEEENS4_6LayoutISD_NS5_IJSC_NSA_ILi0EEESR_EEEEENS5_IJNS4_10UnderscoreESU_SU_EEEEENS4_13SM90_TMA_LOADENS4_14ComposedLayoutINS4_7SwizzleILi2ELi4ELi3EEENS4_18smem_ptr_flag_bitsILi8EEENSQ_INS5_IJNSA_ILi8EEESH_EEENS5_IJSH_SC_EEEEEEEvNS4_8identityENS4_23SM90_TMA_LOAD_MULTICASTES17_vS18_EENS_8epilogue10collective6detail29Sm90TmaWarpSpecializedAdapterINS1C_15DefaultEpilogueIaSJ_SJ_NS1B_6thread17LinearCombinationIaLi1EiiLNS1G_9ScaleType4KindE0ELNS_15FloatRoundStyleE2EaEENS1_15EpilogueDefaultEEEEEvvEEEEvNT_6ParamsE)
	.align		4
        /*000c*/ 	.word	index@(__assertfail)
	.align		4
        /*0010*/ 	.word	0x00000000
	.align		4
        /*0014*/ 	.word	0xfffffffe
	.align		4
        /*0018*/ 	.word	0x00000000
	.align		4
        /*001c*/ 	.word	0xfffffffd
	.align		4
        /*0020*/ 	.word	0x00000000
	.align		4
        /*0024*/ 	.word	0xfffffffc


//--------------------- .nv.constant4             --------------------------
	.section	.nv.constant4,"a",@progbits
	.align	8
	.align		8
.nv.constant4:
        /*0000*/ 	.dword	__assertfail
	.align		8
        /*0008*/ 	.dword	__unnamed_1
	.align		8
        /*0010*/ 	.dword	_ZN39_INTERNAL_c6c63414_4_k_cu_723b7559_66304cuda3std3__45__cpo5beginE
	.align		8
        /*0018*/ 	.dword	_ZN39_INTERNAL_c6c63414_4_k_cu_723b7559_66304cuda3std3__45__cpo3endE
	.align		8
        /*0020*/ 	.dword	_ZN39_INTERNAL_c6c63414_4_k_cu_723b7559_66304cuda3std3__45__cpo6cbeginE
	.align		8
        /*0028*/ 	.dword	_ZN39_INTERNAL_c6c63414_4_k_cu_723b7559_66304cuda3std3__45__cpo4cendE
	.align		8
        /*0030*/ 	.dword	_ZN39_INTERNAL_c6c63414_4_k_cu_723b7559_66304cuda3std3__441_GLOBAL__N__c6c63414_4_k_cu_723b7559_66306ignoreE
	.align		8
        /*0038*/ 	.dword	_ZN39_INTERNAL_c6c63414_4_k_cu_723b7559_66304cuda3std3__419piecewise_constructE
	.align		8
        /*0040*/ 	.dword	_ZN39_INTERNAL_c6c63414_4_k_cu_723b7559_66304cuda3std3__48in_placeE
	.align		8
        /*0048*/ 	.dword	_ZN39_INTERNAL_c6c63414_4_k_cu_723b7559_66304cuda3std6ranges3__45__cpo4swapE
	.align		8
        /*0050*/ 	.dword	_ZN39_INTERNAL_c6c63414_4_k_cu_723b7559_66304cuda3std6ranges3__45__cpo9iter_moveE
	.align		8
        /*0058*/ 	.dword	_ZN39_INTERNAL_c6c63414_4_k_cu_723b7559_66304cute7productE
	.align		8
        /*0060*/ 	.dword	_ZN39_INTERNAL_c6c63414_4_k_cu_723b7559_66304cute1_E
	.align		8
        /*0068*/ 	.dword	$str$22
	.align		8
        /*0070*/ 	.dword	$str$23


//--------------------- .text._ZN7cutlass13device_kernelINS_4gemm6kernel13GemmUniversalIN4cute5tupleIJiiiiEEENS1_10collective13CollectiveMmaINS1_34MainloopSm90TmaGmmaWarpSpecializedILi3ENS5_IJNS4_1CILi2EEENSA_ILi1EEESC_EEENS1_35KernelTmaWarpSpecializedCooperativeEEENS5_IJNSA_ILi256EEESG_NSA_ILi64EEEEEEaNS5_IJlSC_lEEEaSJ_NS4_8TiledMMAINS4_8MMA_AtomIJNS4_4SM904GMMA27MMA_64x256x32_S32S8S8_SS_TNEEEENS4_6LayoutISD_NS5_IJSC_NSA_ILi0EEESR_EEEEENS5_IJNS4_10UnderscoreESU_SU_EEEEENS4_13SM90_TMA_LOADENS4_14ComposedLayoutINS4_7SwizzleILi2ELi4ELi3EEENS4_18smem_ptr_flag_bitsILi8EEENSQ_INS5_IJNSA_ILi8EEESH_EEENS5_IJSH_SC_EEEEEEEvNS4_8identityENS4_23SM90_TMA_LOAD_MULTICASTES17_vS18_EENS_8epilogue10collective6detail29Sm90TmaWarpSpecializedAdapterINS1C_15DefaultEpilogueIaSJ_SJ_NS1B_6thread17LinearCombinationIaLi1EiiLNS1G_9ScaleType4KindE0ELNS_15FloatRoundStyleE2EaEENS1_15EpilogueDefaultEEEEEvvEEEEvNT_6ParamsE --------------------------
	.section	.text._ZN7cutlass13device_kernelINS_4gemm6kernel13GemmUniversalIN4cute5tupleIJiiiiEEENS1_10collective13CollectiveMmaINS1_34MainloopSm90TmaGmmaWarpSpecializedILi3ENS5_IJNS4_1CILi2EEENSA_ILi1EEESC_EEENS1_35KernelTmaWarpSpecializedCooperativeEEENS5_IJNSA_ILi256EEESG_NSA_ILi64EEEEEEaNS5_IJlSC_lEEEaSJ_NS4_8TiledMMAINS4_8MMA_AtomIJNS4_4SM904GMMA27MMA_64x256x32_S32S8S8_SS_TNEEEENS4_6LayoutISD_NS5_IJSC_NSA_ILi0EEESR_EEEEENS5_IJNS4_10UnderscoreESU_SU_EEEEENS4_13SM90_TMA_LOADENS4_14ComposedLayoutINS4_7SwizzleILi2ELi4ELi3EEENS4_18smem_ptr_flag_bitsILi8EEENSQ_INS5_IJNSA_ILi8EEESH_EEENS5_IJSH_SC_EEEEEEEvNS4_8identityENS4_23SM90_TMA_LOAD_MULTICASTES17_vS18_EENS_8epilogue10collective6detail29Sm90TmaWarpSpecializedAdapterINS1C_15DefaultEpilogueIaSJ_SJ_NS1B_6thread17LinearCombinationIaLi1EiiLNS1G_9ScaleType4KindE0ELNS_15FloatRoundStyleE2EaEENS1_15EpilogueDefaultEEEEEvvEEEEvNT_6ParamsE,"ax",@progbits
	.align	128
.text._ZN7cutlass13device_kernelINS_4gemm6kernel13GemmUniversalIN4cute5tupleIJiiiiEEENS1_10collective13CollectiveMmaINS1_34MainloopSm90TmaGmmaWarpSpecializedILi3ENS5_IJNS4_1CILi2EEENSA_ILi1EEESC_EEENS1_35KernelTmaWarpSpecializedCooperativeEEENS5_IJNSA_ILi256EEESG_NSA_ILi64EEEEEEaNS5_IJlSC_lEEEaSJ_NS4_8TiledMMAINS4_8MMA_AtomIJNS4_4SM904GMMA27MMA_64x256x32_S32S8S8_SS_TNEEEENS4_6LayoutISD_NS5_IJSC_NSA_ILi0EEESR_EEEEENS5_IJNS4_10UnderscoreESU_SU_EEEEENS4_13SM90_TMA_LOADENS4_14ComposedLayoutINS4_7SwizzleILi2ELi4ELi3EEENS4_18smem_ptr_flag_bitsILi8EEENSQ_INS5_IJNSA_ILi8EEESH_EEENS5_IJSH_SC_EEEEEEEvNS4_8identityENS4_23SM90_TMA_LOAD_MULTICASTES17_vS18_EENS_8epilogue10collective6detail29Sm90TmaWarpSpecializedAdapterINS1C_15DefaultEpilogueIaSJ_SJ_NS1B_6thread17LinearCombinationIaLi1EiiLNS1G_9ScaleType4KindE0ELNS_15FloatRoundStyleE2EaEENS1_15EpilogueDefaultEEEEEvvEEEEvNT_6ParamsE:
        .type           _ZN7cutlass13device_kernelINS_4gemm6kernel13GemmUniversalIN4cute5tupleIJiiiiEEENS1_10collective13CollectiveMmaINS1_34MainloopSm90TmaGmmaWarpSpecializedILi3ENS5_IJNS4_1CILi2EEENSA_ILi1EEESC_EEENS1_35KernelTmaWarpSpecializedCooperativeEEENS5_IJNSA_ILi256EEESG_NSA_ILi64EEEEEEaNS5_IJlSC_lEEEaSJ_NS4_8TiledMMAINS4_8MMA_AtomIJNS4_4SM904GMMA27MMA_64x256x32_S32S8S8_SS_TNEEEENS4_6LayoutISD_NS5_IJSC_NSA_ILi0EEESR_EEEEENS5_IJNS4_10UnderscoreESU_SU_EEEEENS4_13SM90_TMA_LOADENS4_14ComposedLayoutINS4_7SwizzleILi2ELi4ELi3EEENS4_18smem_ptr_flag_bitsILi8EEENSQ_INS5_IJNSA_ILi8EEESH_EEENS5_IJSH_SC_EEEEEEEvNS4_8identityENS4_23SM90_TMA_LOAD_MULTICASTES17_vS18_EENS_8epilogue10collective6detail29Sm90TmaWarpSpecializedAdapterINS1C_15DefaultEpilogueIaSJ_SJ_NS1B_6thread17LinearCombinationIaLi1EiiLNS1G_9ScaleType4KindE0ELNS_15FloatRoundStyleE2EaEENS1_15EpilogueDefaultEEEEEvvEEEEvNT_6ParamsE,@function
        .size           _ZN7cutlass13device_kernelINS_4gemm6kernel13GemmUniversalIN4cute5tupleIJiiiiEEENS1_10collective13CollectiveMmaINS1_34MainloopSm90TmaGmmaWarpSpecializedILi3ENS5_IJNS4_1CILi2EEENSA_ILi1EEESC_EEENS1_35KernelTmaWarpSpecializedCooperativeEEENS5_IJNSA_ILi256EEESG_NSA_ILi64EEEEEEaNS5_IJlSC_lEEEaSJ_NS4_8TiledMMAINS4_8MMA_AtomIJNS4_4SM904GMMA27MMA_64x256x32_S32S8S8_SS_TNEEEENS4_6LayoutISD_NS5_IJSC_NSA_ILi0EEESR_EEEEENS5_IJNS4_10UnderscoreESU_SU_EEEEENS4_13SM90_TMA_LOADENS4_14ComposedLayoutINS4_7SwizzleILi2ELi4ELi3EEENS4_18smem_ptr_flag_bitsILi8EEENSQ_INS5_IJNSA_ILi8EEESH_EEENS5_IJSH_SC_EEEEEEEvNS4_8identityENS4_23SM90_TMA_LOAD_MULTICASTES17_vS18_EENS_8epilogue10collective6detail29Sm90TmaWarpSpecializedAdapterINS1C_15DefaultEpilogueIaSJ_SJ_NS1B_6thread17LinearCombinationIaLi1EiiLNS1G_9ScaleType4KindE0ELNS_15FloatRoundStyleE2EaEENS1_15EpilogueDefaultEEEEEvvEEEEvNT_6ParamsE,(.L_x_585 - _ZN7cutlass13device_kernelINS_4gemm6kernel13GemmUniversalIN4cute5tupleIJiiiiEEENS1_10collective13CollectiveMmaINS1_34MainloopSm90TmaGmmaWarpSpecializedILi3ENS5_IJNS4_1CILi2EEENSA_ILi1EEESC_EEENS1_35KernelTmaWarpSpecializedCooperativeEEENS5_IJNSA_ILi256EEESG_NSA_ILi64EEEEEEaNS5_IJlSC_lEEEaSJ_NS4_8TiledMMAINS4_8MMA_AtomIJNS4_4SM904GMMA27MMA_64x256x32_S32S8S8_SS_TNEEEENS4_6LayoutISD_NS5_IJSC_NSA_ILi0EEESR_EEEEENS5_IJNS4_10UnderscoreESU_SU_EEEEENS4_13SM90_TMA_LOADENS4_14ComposedLayoutINS4_7SwizzleILi2ELi4ELi3EEENS4_18smem_ptr_flag_bitsILi8EEENSQ_INS5_IJNSA_ILi8EEESH_EEENS5_IJSH_SC_EEEEEEEvNS4_8identityENS4_23SM90_TMA_LOAD_MULTICASTES17_vS18_EENS_8epilogue10collective6detail29Sm90TmaWarpSpecializedAdapterINS1C_15DefaultEpilogueIaSJ_SJ_NS1B_6thread17LinearCombinationIaLi1EiiLNS1G_9ScaleType4KindE0ELNS_15FloatRoundStyleE2EaEENS1_15EpilogueDefaultEEEEEvvEEEEvNT_6ParamsE)
        .other          _ZN7cutlass13device_kernelINS_4gemm6kernel13GemmUniversalIN4cute5tupleIJiiiiEEENS1_10collective13CollectiveMmaINS1_34MainloopSm90TmaGmmaWarpSpecializedILi3ENS5_IJNS4_1CILi2EEENSA_ILi1EEESC_EEENS1_35KernelTmaWarpSpecializedCooperativeEEENS5_IJNSA_ILi256EEESG_NSA_ILi64EEEEEEaNS5_IJlSC_lEEEaSJ_NS4_8TiledMMAINS4_8MMA_AtomIJNS4_4SM904GMMA27MMA_64x256x32_S32S8S8_SS_TNEEEENS4_6LayoutISD_NS5_IJSC_NSA_ILi0EEESR_EEEEENS5_IJNS4_10UnderscoreESU_SU_EEEEENS4_13SM90_TMA_LOADENS4_14ComposedLayoutINS4_7SwizzleILi2ELi4ELi3EEENS4_18smem_ptr_flag_bitsILi8EEENSQ_INS5_IJNSA_ILi8EEESH_EEENS5_IJSH_SC_EEEEEEEvNS4_8identityENS4_23SM90_TMA_LOAD_MULTICASTES17_vS18_EENS_8epilogue10collective6detail29Sm90TmaWarpSpecializedAdapterINS1C_15DefaultEpilogueIaSJ_SJ_NS1B_6thread17LinearCombinationIaLi1EiiLNS1G_9ScaleType4KindE0ELNS_15FloatRoundStyleE2EaEENS1_15EpilogueDefaultEEEEEvvEEEEvNT_6ParamsE,@"STO_CUDA_ENTRY STV_DEFAULT"
_ZN7cutlass13device_kernelINS_4gemm6kernel13GemmUniversalIN4cute5tupleIJiiiiEEENS1_10collective13CollectiveMmaINS1_34MainloopSm90TmaGmmaWarpSpecializedILi3ENS5_IJNS4_1CILi2EEENSA_ILi1EEESC_EEENS1_35KernelTmaWarpSpecializedCooperativeEEENS5_IJNSA_ILi256EEESG_NSA_ILi64EEEEEEaNS5_IJlSC_lEEEaSJ_NS4_8TiledMMAINS4_8MMA_AtomIJNS4_4SM904GMMA27MMA_64x256x32_S32S8S8_SS_TNEEEENS4_6LayoutISD_NS5_IJSC_NSA_ILi0EEESR_EEEEENS5_IJNS4_10UnderscoreESU_SU_EEEEENS4_13SM90_TMA_LOADENS4_14ComposedLayoutINS4_7SwizzleILi2ELi4ELi3EEENS4_18smem_ptr_flag_bitsILi8EEENSQ_INS5_IJNSA_ILi8EEESH_EEENS5_IJSH_SC_EEEEEEEvNS4_8identityENS4_23SM90_TMA_LOAD_MULTICASTES17_vS18_EENS_8epilogue10collective6detail29Sm90TmaWarpSpecializedAdapterINS1C_15DefaultEpilogueIaSJ_SJ_NS1B_6thread17LinearCombinationIaLi1EiiLNS1G_9ScaleType4KindE0ELNS_15FloatRoundStyleE2EaEENS1_15EpilogueDefaultEEEEEvvEEEEvNT_6ParamsE:
[----:B------:R-:W0:Y:S02]  /*0000*/  LDC R1, c[0x0][0x28] ;  /* 0x00000a00ff017b82 */ /* 0x000e240000000800 */
[----:B0-----:R-:W-:Y:S01]  /*0010*/  VIADD R1, R1, 0xfffffb40 ;  /* 0xfffffb4001017836 */ /* 0x001fe20000000000 */
[----:B------:R-:W0:Y:S01]  /*0020*/  S2R R4, SR_TID.X ;  /* 0x0000000000047919 */ /* 0x000e220000002100 */
[----:B------:R-:W-:Y:S01]  /*0030*/  ELECT P0, URZ, PT ;  /* 0x00000000003f782f */ /* 0x000fe20003800000 */
[----:B------:R-:W-:Y:S01]  /*0040*/  BSSY B0, `(.L_x_0) ;  /* 0x0000015000007945 */ /* 0x000fe20003800000 */
[--C-:B0-----:R-:W-:Y:S02]  /*0050*/  SHF.R.U32.HI R0, RZ, 0x5, R4.reuse ;  /* 0x00000005ff007819 */ /* 0x101fe40000011604 */
[----:B------:R-:W-:-:S03]  /*0060*/  SHF.R.U32.HI R2, RZ, 0x7, R4 ;  /* 0x00000007ff027819 */ /* 0x000fc60000011604 */
[----:B------:R-:W0:Y:S04]  /*0070*/  SHFL.IDX PT, R3, R0, RZ, 0x1f ;  /* 0x00001fff00037589 */ /* 0x000e2800000e0000 */
[----:B------:R-:W1:Y:S01]  /*0080*/  SHFL.IDX PT, R2, R2, RZ, 0x1f ;  /* 0x00001fff02027589 */ /* 0x000e6200000e0000 */
[----:B0-----:R-:W-:Y:S02]  /*0090*/  R2UR UR9, R3 ;  /* 0x00000000030972ca */ /* 0x001fe400000e0000 */
[----:B-1----:R-:W-:-:S11]  /*00a0*/  R2UR UR5, R2 ;  /* 0x00000000020572ca */ /* 0x002fd600000e0000 */
[----:B------:R-:W-:Y:S02]  /*00b0*/  USHF.R.S32.HI UR4, URZ, 0x1f, UR9 ;  /* 0x0000001f3f047899 */ /* 0x000fe40008011409 */
[----:B------:R-:W-:Y:S02]  /*00c0*/  ISETP.NE.OR P0, PT, RZ, UR9, !P0 ;  /* 0x00000009ff007c0c */ /* 0x000fe4000c705670 */
[----:B------:R-:W-:-:S04]  /*00d0*/  ULEA.HI UR4, UR4, UR9, URZ, 0x2 ;  /* 0x0000000904047291 */ /* 0x000fc8000f8f103f */
[----:B------:R-:W-:-:S04]  /*00e0*/  ULOP3.LUT UR4, UR4, 0xfffffffc, URZ, 0xc0, !UPT ;  /* 0xfffffffc04047892 */ /* 0x000fc8000f8ec03f */
[----:B------:R-:W-:-:S03]  /*00f0*/  UIADD3 UR9, UR9, -UR4, URZ ;  /* 0x8000000409097290 */ /* 0x000fc6000fffe03f */
[----:B------:R-:W-:Y:S09]  /*0100*/  @P0 BRA `(.L_x_1) ;  /* 0x0000000000200947 */ /* 0x000ff20003800000 */
[----:B------:R-:W-:Y:S02]  /*0110*/  ULDC.64 UR6, c[0x0][0x198] ;  /* 0x0000660000067ab9 */ /* 0x000fe40000000a00 */
[----:B------:R-:W-:Y:S02]  /*0120*/  UIADD3 UR10, UP0, UR6, 0xf0, URZ ;  /* 0x000000f0060a7890 */ /* 0x000fe4000ff1e03f */
[----:B------:R-:W-:Y:S02]  /*0130*/  UIADD3 UR6, UP1, UR6, 0x1f0, URZ ;  /* 0x000001f006067890 */ /* 0x000fe4000ff3e03f */
[----:B------:R-:W-:Y:S02]  /*0140*/  UIADD3.X UR11, URZ, UR7, URZ, UP0, !UPT ;  /* 0x000000073f0b7290 */ /* 0x000fe400087fe43f */
[----:B------:R-:W-:-:S07]  /*0150*/  UIADD3.X UR7, URZ, UR7, URZ, UP1, !UPT ;  /* 0x000000073f077290 */ /* 0x000fce0008ffe43f */
[----:B------:R0:W-:Y:S02]  /*0160*/  UTMACCTL.PF [UR10] ;  /* 0x000000000a0079b9 */ /* 0x0001e40008040000 */
[----:B------:R0:W-:Y:S02]  /*0170*/  UTMACCTL.PF [UR6] ;  /* 0x00000000060079b9 */ /* 0x0001e40008040000 */
[----:B0-----:R-:W-:Y:S01]  /*0180*/  NOP ;  /* 0x0000000000007918 */ /* 0x001fe20000000000 */
.L_x_1:
[----:B------:R-:W-:Y:S05]  /*0190*/  BSYNC B0 ;  /* 0x0000000000007941 */ /* 0x000fea0003800000 */
.L_x_0:
[----:B------:R-:W0:Y:S01]  /*01a0*/  SHFL.IDX PT, R2, R0, RZ, 0x1f ;  /* 0x00001fff00027589 */ /* 0x000e2200000e0000 */
[----:B------:R-:W-:Y:S01]  /*01b0*/  UISETP.NE.AND UP0, UPT, UR9, 0x3, UPT ;  /* 0x000000030900788c */ /* 0x000fe2000bf05270 */
[----:B------:R-:W-:Y:S01]  /*01c0*/  ISETP.NE.AND P1, PT, RZ, UR5, PT ;  /* 0x00000005ff007c0c */ /* 0x000fe2000bf25270 */
[----:B------:R-:W-:Y:S02]  /*01d0*/  UIADD3 UR16, UR5, -0x1, URZ ;  /* 0xffffffff05107890 */ /* 0x000fe4000fffe03f */
[----:B------:R-:W-:Y:S02]  /*01e0*/  UISETP.EQ.OR UP0, UPT, UR9, URZ, !UP0 ;  /* 0x0000003f0900728c */ /* 0x000fe4000c702670 */
[----:B------:R-:W-:Y:S02]  /*01f0*/  UISETP.GE.U32.AND UP1, UPT, UR16, 0x2, UPT ;  /* 0x000000021000788c */ /* 0x000fe4000bf26070 */
[----:B------:R-:W-:-:S04]  /*0200*/  UISETP.EQ.AND UP0, UPT, UR5, URZ, UP0 ;  /* 0x0000003f0500728c */ /* 0x000fc80008702270 */
[----:B------:R-:W-:-:S04]  /*0210*/  USEL UR40, URZ, 0x1, !UP0 ;  /* 0x000000013f287887 */ /* 0x000fc8000c000000 */
[----:B------:R-:W-:Y:S01]  /*0220*/  USEL UR40, UR40, 0x2, UP1 ;  /* 0x0000000228287887 */ /* 0x000fe20008800000 */
[----:B0-----:R-:W-:-:S13]  /*0230*/  ISETP.NE.AND P0, PT, R2, RZ, PT ;  /* 0x000000ff0200720c */ /* 0x001fda0003f05270 */
[----:B------:R-:W-:Y:S05]  /*0240*/  @P0 BRA `(.L_x_2) ;  /* 0x0000000000500947 */ /* 0x000fea0003800000 */
[----:B------:R-:W0:Y:S01]  /*0250*/  S2UR UR8, SR_CgaCtaId ;  /* 0x00000000000879c3 */ /* 0x000e220000008800 */
[----:B------:R-:W-:Y:S01]  /*0260*/  UMOV UR4, 0x400 ;  /* 0x0000040000047882 */ /* 0x000fe20000000000 */
[----:B------:R-:W-:Y:S01]  /*0270*/  UMOV UR5, 0x1 ;  /* 0x0000000100057882 */ /* 0x000fe20000000000 */
[----:B------:R-:W-:Y:S01]  /*0280*/  UMOV UR6, 0x4 ;  /* 0x0000000400067882 */ /* 0x000fe20000000000 */
[----:B------:R-:W-:Y:S01]  /*0290*/  ELECT P0, URZ, PT ;  /* 0x00000000003f782f */ /* 0x000fe20003800000 */
[----:B------:R-:W-:-:S04]  /*02a0*/  UIADD3 UR6, -UR6, 0x100000, URZ ;  /* 0x0010000006067890 */ /* 0x000fc8000fffe13f */
[----:B------:R-:W-:Y:S02]  /*02b0*/  USHF.L.U32 UR7, UR6, 0xb, URZ ;  /* 0x0000000b06077899 */ /* 0x000fe4000800063f */
[----:B------:R-:W-:Y:S02]  /*02c0*/  USHF.L.U32 UR6, UR6, 0x1, URZ ;  /* 0x0000000106067899 */ /* 0x000fe4000800063f */
[----:B0-----:R-:W-:Y:S02]  /*02d0*/  ULEA UR8, UR8, UR4, 0x18 ;  /* 0x0000000408087291 */ /* 0x001fe4000f8ec03f */
[----:B------:R-:W-:-:S04]  /*02e0*/  UIADD3 UR4, -UR5, 0x100000, URZ ;  /* 0x0010000005047890 */ /* 0x000fc8000fffe13f */
[----:B------:R-:W-:Y:S02]  /*02f0*/  USHF.L.U32 UR5, UR4, 0xb, URZ ;  /* 0x0000000b04057899 */ /* 0x000fe4000800063f */
[----:B------:R-:W-:Y:S01]  /*0300*/  USHF.L.U32 UR4, UR4, 0x1, URZ ;  /* 0x0000000104047899 */ /* 0x000fe2000800063f */
[----:B------:R-:W0:Y:S11]  /*0310*/  FENCE.VIEW.ASYNC.S ;  /* 0x00000000000073c6 */ /* 0x000e360000000000 */
[----:B0-----:R0:W1:Y:S01]  /*0320*/  SYNCS.EXCH.64 URZ, [UR8], UR4 ;  /* 0x00000004083f75b2 */ /* 0x0010620008000100 */
[----:B------:R0:W2:Y:S01]  /*0330*/  SYNCS.EXCH.64 URZ, [UR8+0x18], UR6 ;  /* 0x00001806083f75b2 */ /* 0x0000a20008000100 */
[----:B------:R0:W3:Y:S01]  /*0340*/  SYNCS.EXCH.64 URZ, [UR8+0x8], UR4 ;  /* 0x00000804083f75b2 */ /* 0x0000e20008000100 */
[----:B------:R0:W4:Y:S01]  /*0350*/  SYNCS.EXCH.64 URZ, [UR8+0x20], UR6 ;  /* 0x00002006083f75b2 */ /* 0x0001220008000100 */
[----:B------:R0:W0:Y:S01]  /*0360*/  SYNCS.EXCH.64 URZ, [UR8+0x10], UR4 ;  /* 0x00001004083f75b2 */ /* 0x0000220008000100 */
[----:B------:R0:W0:Y:S01]  /*0370*/  SYNCS.EXCH.64 URZ, [UR8+0x28], UR6 ;  /* 0x00002806083f75b2 */ /* 0x0000220008000100 */
[----:B------:R-:W-:Y:S01]  /*0380*/  NOP ;  /* 0x0000000000007918 */ /* 0x000fe20000000000 */
.L_x_2:
[----:B------:R-:W5:Y:S01]  /*0390*/  S2UR UR13, SR_CTAID.X ;  /* 0x00000000000d79c3 */ /* 0x000f620000002500 */
[----:B------:R-:W-:Y:S01]  /*03a0*/  SHF.R.S32.HI R3, RZ, 0x1f, R4 ;  /* 0x0000001fff037819 */ /* 0x000fe20000011404 */
[----:B------:R5:W1:Y:S01]  /*03b0*/  SHFL.IDX PT, R6, R0, RZ, 0x1f ;  /* 0x00001fff00067589 */ /* 0x000a6200000e0000 */
[----:B0-----:R-:W-:Y:S01]  /*03c0*/  ULDC UR4, c[0x0][0x150] ;  /* 0x0000540000047ab9 */ /* 0x001fe20000000800 */
[----:B------:R-:W-:Y:S02]  /*03d0*/  ELECT P0, URZ, PT ;  /* 0x00000000003f782f */ /* 0x000fe40003800000 */
[----:B------:R-:W-:Y:S01]  /*03e0*/  LEA.HI R3, R3, R4, RZ, 0x7 ;  /* 0x0000000403037211 */ /* 0x000fe200078f38ff */
[----:B------:R-:W-:Y:S01]  /*03f0*/  ULDC UR5, c[0x0][0x154] ;  /* 0x0000550000057ab9 */ /* 0x000fe20000000800 */
[----:B------:R-:W-:Y:S01]  /*0400*/  SHF.R.S32.HI R7, RZ, 0x1f, R2 ;  /* 0x0000001fff077819 */ /* 0x000fe20000011402 */
[----:B------:R-:W0:Y:S01]  /*0410*/  S2UR UR10, SR_CTAID.Y ;  /* 0x00000000000a79c3 */ /* 0x000e220000002600 */
[----:B------:R-:W-:Y:S01]  /*0420*/  LOP3.LUT R3, R3, 0xffffff80, RZ, 0xc0, !PT ;  /* 0xffffff8003037812 */ /* 0x000fe200078ec0ff */
[----:B------:R-:W-:Y:S01]  /*0430*/  ULDC UR8, c[0x0][0x144] ;  /* 0x0000510000087ab9 */ /* 0x000fe20000000800 */
[----:B------:R-:W-:Y:S01]  /*0440*/  LEA.HI R7, R7, R2, RZ, 0x2 ;  /* 0x0000000207077211 */ /* 0x000fe200078f10ff */
[----:B------:R-:W-:Y:S01]  /*0450*/  NOP ;  /* 0x0000000000007918 */ /* 0x000fe20000000000 */
[----:B------:R-:W-:Y:S01]  /*0460*/  NOP ;  /* 0x0000000000007918 */ /* 0x000fe20000000000 */
[----:B------:R-:W-:Y:S01]  /*0470*/  IMAD.IADD R3, R4, 0x1, -R3 ;  /* 0x0000000104037824 */ /* 0x000fe200078e0a03 */
[----:B------:R-:W-:Y:S01]  /*0480*/  LOP3.LUT R7, R7, 0x3ffffffc, RZ, 0xc0, !PT ;  /* 0x3ffffffc07077812 */ /* 0x000fe200078ec0ff */
[----:B------:R-:W-:Y:S01]  /*0490*/  ULDC UR11, c[0x0][0x148] ;  /* 0x00005200000b7ab9 */ /* 0x000fe20000000800 */
[----:B------:R-:W-:-:S02]  /*04a0*/  IMAD.MOV.U32 R19, RZ, RZ, 0x1 ;  /* 0x00000001ff137424 */ /* 0x000fc400078e00ff */
[----:B------:R-:W-:Y:S01]  /*04b0*/  SHF.R.S32.HI R4, RZ, 0x1f, R3 ;  /* 0x0000001fff047819 */ /* 0x000fe20000011403 */
[----:B------:R-:W-:-:S03]  /*04c0*/  IMAD.IADD R2, R2, 0x1, -R7 ;  /* 0x0000000102027824 */ /* 0x000fc600078e0a07 */
[----:B------:R-:W-:Y:S02]  /*04d0*/  LEA.HI R4, R4, R3, RZ, 0x3 ;  /* 0x0000000304047211 */ /* 0x000fe400078f18ff */
[----:B-----5:R-:W-:Y:S02]  /*04e0*/  I2FP.F32.U32 R5, UR13 ;  /* 0x0000000d00057c45 */ /* 0x020fe40008201000 */
[--C-:B------:R-:W-:Y:S02]  /*04f0*/  SHF.R.S32.HI R0, RZ, 0x3, R4.reuse ;  /* 0x00000003ff007819 */ /* 0x100fe40000011404 */
[----:B-1----:R-:W-:Y:S01]  /*0500*/  ISETP.NE.OR P0, PT, R6, RZ, !P0 ;  /* 0x000000ff0600720c */ /* 0x002fe20004705670 */
[----:B------:R-:W-:Y:S01]  /*0510*/  FMUL R8, R5, UR4 ;  /* 0x0000000405087c20 */ /* 0x000fe20008400000 */
[----:B------:R-:W-:-:S04]  /*0520*/  SHF.R.S32.HI R5, RZ, 0x1f, R4 ;  /* 0x0000001fff057819 */ /* 0x000fc80000011404 */
[----:B------:R-:W-:Y:S01]  /*0530*/  LEA.HI R5, R5, R0, RZ, 0x2 ;  /* 0x0000000005057211 */ /* 0x000fe200078f10ff */
[----:B------:R-:W1:Y:S03]  /*0540*/  F2I.U32.TRUNC.NTZ R8, R8 ;  /* 0x0000000800087305 */ /* 0x000e66000020f000 */
[----:B------:R-:W-:-:S03]  /*0550*/  LOP3.LUT R5, R5, 0xfffffffc, RZ, 0xc0, !PT ;  /* 0xfffffffc05057812 */ /* 0x000fc600078ec0ff */
[----:B------:R-:W-:Y:S01]  /*0560*/  VOTEU.ALL UP0, P0 ;  /* 0x00000000003f7886 */ /* 0x000fe20000000000 */
[----:B------:R-:W-:Y:S01]  /*0570*/  VOTEU.ALL UP1, P0 ;  /* 0x00000000003f7886 */ /* 0x000fe20000020000 */
[----:B------:R-:W-:Y:S01]  /*0580*/  IMAD.IADD R5, R0, 0x1, -R5 ;  /* 0x0000000100057824 */ /* 0x000fe200078e0a05 */
[----:B0-----:R-:W-:Y:S02]  /*0590*/  I2FP.F32.U32 R0, UR10 ;  /* 0x0000000a00007c45 */ /* 0x001fe40008201000 */
[----:B------:R-:W0:Y:S01]  /*05a0*/  @!UP0 S2UR UR7, SR_CgaCtaId ;  /* 0x00000000000789c3 */ /* 0x000e220000008800 */
[----:B------:R-:W-:Y:S01]  /*05b0*/  @!UP0 UMOV UR6, 0x400 ;  /* 0x0000040000068882 */ /* 0x000fe20000000000 */
[----:B------:R-:W-:Y:S01]  /*05c0*/  LEA R2, R2, R5, 0x2 ;  /* 0x0000000502027211 */ /* 0x000fe200078e10ff */
[----:B------:R-:W-:Y:S01]  /*05d0*/  FMUL R4, R0, UR5 ;  /* 0x0000000500047c20 */ /* 0x000fe20008400000 */
[----:B-1----:R-:W-:Y:S02]  /*05e0*/  R2UR UR4, R8 ;  /* 0x00000000080472ca */ /* 0x002fe400000e0000 */
[C---:B------:R-:W-:Y:S01]  /*05f0*/  LEA.HI R0, R2.reuse, R2, RZ, 0x1 ;  /* 0x0000000202007211 */ /* 0x040fe200078f08ff */
[----:B------:R-:W-:-:S02]  /*0600*/  IMAD.SHL.U32 R155, R2, 0x4, RZ ;  /* 0x00000004029b7824 */ /* 0x000fc400078e00ff */
[----:B------:R-:W1:Y:S01]  /*0610*/  F2I.U32.TRUNC.NTZ R4, R4 ;  /* 0x0000000400047305 */ /* 0x000e62000020f000 */
[----:B------:R-:W-:Y:S02]  /*0620*/  LOP3.LUT R5, R0, 0xfffffffe, RZ, 0xc0, !PT ;  /* 0xfffffffe00057812 */ /* 0x000fe400078ec0ff */
[----:B------:R-:W-:-:S03]  /*0630*/  LOP3.LUT R155, R2, 0xc, R155, 0x78, !PT ;  /* 0x0000000c029b7812 */ /* 0x000fc600078e789b */
[----:B------:R-:W-:Y:S02]  /*0640*/  IMAD.IADD R5, R2, 0x1, -R5 ;  /* 0x0000000102057824 */ /* 0x000fe400078e0a05 */
[----:B------:R-:W-:-:S04]  /*0650*/  UIADD3 UR4, -UR4, URZ, URZ ;  /* 0x0000003f04047290 */ /* 0x000fc8000fffe13f */
[----:B------:R-:W-:Y:S01]  /*0660*/  UIMAD UR8, UR8, UR4, UR13 ;  /* 0x00000004080872a4 */ /* 0x000fe2000f8e020d */
[----:B-1----:R-:W-:Y:S02]  /*0670*/  R2UR UR12, R4 ;  /* 0x00000000040c72ca */ /* 0x002fe400000e0000 */
[----:B------:R-:W-:Y:S01]  /*0680*/  UMOV UR4, 0x20 ;  /* 0x0000002000047882 */ /* 0x000fe20000000000 */
[----:B------:R-:W1:Y:S02]  /*0690*/  LDC R4, c[0x0][0x140] ;  /* 0x00005000ff047b82 */ /* 0x000e640000000800 */
[----:B------:R-:W-:Y:S01]  /*06a0*/  ISETP.NE.AND P3, PT, R5, UR8, PT ;  /* 0x0000000805007c0c */ /* 0x000fe2000bf65270 */
[----:B------:R-:W-:-:S04]  /*06b0*/  @!UP0 UIADD3 UR4, -UR4, 0x100000, URZ ;  /* 0x0010000004048890 */ /* 0x000fc8000fffe13f */
[----:B------:R-:W-:Y:S02]  /*06c0*/  @!UP0 USHF.L.U32 UR5, UR4, 0xb, URZ ;  /* 0x0000000b04058899 */ /* 0x000fe4000800063f */
[----:B------:R-:W-:Y:S02]  /*06d0*/  @!UP0 USHF.L.U32 UR4, UR4, 0x1, URZ ;  /* 0x0000000104048899 */ /* 0x000fe4000800063f */
[----:B0-----:R-:W-:Y:S01]  /*06e0*/  @!UP0 ULEA UR6, UR7, UR6, 0x18 ;  /* 0x0000000607068291 */ /* 0x001fe2000f8ec03f */
[----:B------:R-:W-:Y:S01]  /*06f0*/  VOTEU.ALL UP0, P0 ;  /* 0x00000000003f7886 */ /* 0x000fe20000000000 */
[----:B------:R-:W-:Y:S01]  /*0700*/  LOP3.LUT P0, RZ, R3, 0x7, RZ, 0xc0, !PT ;  /* 0x0000000703ff7812 */ /* 0x000fe2000780c0ff */
[----:B------:R-:W-:-:S03]  /*0710*/  UIADD3 UR12, -UR12, URZ, URZ ;  /* 0x0000003f0c0c7290 */ /* 0x000fc6000fffe13f */
[C---:B------:R-:W-:Y:S02]  /*0720*/  ISETP.LT.U32.AND P0, PT, R155.reuse, 0x2, !P0 ;  /* 0x000000029b00780c */ /* 0x040fe40004701070 */
[----:B------:R-:W-:Y:S01]  /*0730*/  @P3 LEA.HI R0, R155, R155, RZ, 0x1 ;  /* 0x0000009b9b003211 */ /* 0x000fe200078f08ff */
[----:B------:R-:W0:Y:S03]  /*0740*/  FENCE.VIEW.ASYNC.S ;  /* 0x00000000000073c6 */ /* 0x000e260000000000 */
[----:B0-----:R-:W0:Y:S01]  /*0750*/  @!UP0 SYNCS.EXCH.64 URZ, [UR6+0x40], UR4 ;  /* 0x00004004063f85b2 */ /* 0x001e220008000100 */
[----:B------:R-:W-:Y:S02]  /*0760*/  @P3 SHF.R.S32.HI R0, RZ, 0x1, R0 ;  /* 0x00000001ff003819 */ /* 0x000fe40000011400 */
[----:B-1----:R-:W-:Y:S01]  /*0770*/  ISETP.EQ.U32.AND P2, PT, R4, 0x1, PT ;  /* 0x000000010400780c */ /* 0x002fe20003f42070 */
[----:B------:R1:W0:Y:S01]  /*0780*/  @!UP1 SYNCS.EXCH.64 URZ, [UR6+0x48], UR4 ;  /* 0x00004804063f95b2 */ /* 0x0002220008000100 */
[----:B------:R-:W-:Y:S01]  /*0790*/  NOP ;  /* 0x0000000000007918 */ /* 0x000fe20000000000 */
[----:B-1----:R-:W-:-:S06]  /*07a0*/  UIMAD UR4, UR11, UR12, UR10 ;  /* 0x0000000c0b0472a4 */ /* 0x002fcc000f8e020a */
[----:B------:R-:W-:Y:S02]  /*07b0*/  @P3 ISETP.NE.AND P4, PT, R0, UR4, PT ;  /* 0x0000000400003c0c */ /* 0x000fe4000bf85270 */
[----:B------:R-:W-:Y:S02]  /*07c0*/  SEL R0, RZ, 0x1, !P0 ;  /* 0x00000001ff007807 */ /* 0x000fe40004000000 */
[----:B------:R-:W-:-:S04]  /*07d0*/  @P3 SEL R19, RZ, 0x1, P4 ;  /* 0x00000001ff133807 */ /* 0x000fc80002000000 */
[----:B------:R-:W-:Y:S01]  /*07e0*/  LOP3.LUT R19, R19, R0, RZ, 0xc0, !PT ;  /* 0x0000000013137212 */ /* 0x000fe200078ec0ff */
[----:B------:R-:W-:Y:S06]  /*07f0*/  @!P2 BRA `(.L_x_3) ;  /* 0x000000000008a947 */ /* 0x000fec0003800000 */
[----:B0-234-:R-:W-:Y:S01]  /*0800*/  UCGABAR_ARV ;  /* 0x00000000000079c7 */ /* 0x01dfe20008000000 */
[----:B------:R-:W-:Y:S05]  /*0810*/  BRA `(.L_x_4) ;  /* 0x0000000000047947 */ /* 0x000fea0003800000 */
.L_x_3:
[----:B0-234-:R-:W-:Y:S01]  /*0820*/  NOP ;  /* 0x0000000000007918 */ /* 0x01dfe20000000000 */
.L_x_4:
[----:B------:R-:W-:Y:S01]  /*0830*/  ULDC UR4, c[0x0][0x65c] ;  /* 0x0001970000047ab9 */ /* 0x000fe20000000800 */
[----:B------:R-:W-:Y:S01]  /*0840*/  UMOV UR5, URZ ;  /* 0x0000003f00057c82 */ /* 0x000fe20008000000 */
[----:B------:R-:W-:-:S03]  /*0850*/  UISETP.NE.AND UP0, UPT, UR4, 0x1, UPT ;  /* 0x000000010400788c */ /* 0x000fc6000bf05270 */
[----:B------:R-:W-:Y:S01]  /*0860*/  UMOV UR4, UR13 ;  /* 0x0000000d00047c82 */ /* 0x000fe20008000000 */
[----:B------:R-:W-:Y:S02]  /*0870*/  UP2UR UR46, UPR, URZ, 0x1 ;  /* 0x000000013f2e7883 */ /* 0x000fe40008000000 */
[----:B------:R-:W-:Y:S02]  /*0880*/  PLOP3.LUT P0, PT, PT, PT, UP0, 0x80, 0x0 ;  /* 0x000000000000781c */ /* 0x000fe40003f0f008 */
[----:B------:R-:W-:Y:S02]  /*0890*/  PLOP3.LUT P3, PT, PT, PT, UP0, 0x80, 0x0 ;  /* 0x000000000000781c */ /* 0x000fe40003f6f008 */
[----:B------:R-:W-:Y:S01]  /*08a0*/  PLOP3.LUT P5, PT, PT, PT, UP0, 0x80, 0x0 ;  /* 0x000000000000781c */ /* 0x000fe20003faf008 */
[----:B------:R-:W-:Y:S01]  /*08b0*/  @UP0 ULDC UR14, c[0x0][0x10] ;  /* 0x00000400000e0ab9 */ /* 0x000fe20000000800 */
[----:B------:R-:W-:Y:S01]  /*08c0*/  @UP0 UMOV UR6, UR10 ;  /* 0x0000000a00060c82 */ /* 0x000fe20008000000 */
[----:B------:R-:W-:Y:S01]  /*08d0*/  @UP0 UMOV UR7, URZ ;  /* 0x0000003f00070c82 */ /* 0x000fe20008000000 */
[----:B------:R-:W-:Y:S01]  /*08e0*/  PLOP3.LUT P4, PT, PT, PT, UP0, 0x80, 0x0 ;  /* 0x000000000000781c */ /* 0x000fe20003f8f008 */
[----:B------:R-:W-:-:S03]  /*08f0*/  @UP0 UIMAD.WIDE.U32 UR14, UR13, UR14, UR6 ;  /* 0x0000000e0d0e02a5 */ /* 0x000fc6000f8e0006 */
[----:B------:R-:W-:Y:S01]  /*0900*/  @!UP0 ULDC UR7, c[0x0][0xc] ;  /* 0x0000030000078ab9 */ /* 0x000fe20000000800 */
[----:B------:R-:W-:Y:S01]  /*0910*/  @UP0 UMOV UR6, URZ ;  /* 0x0000003f00060c82 */ /* 0x000fe20008000000 */
[----:B------:R-:W-:Y:S01]  /*0920*/  @!UP0 UIMAD.WIDE.U32 UR4, UR10, UR7, UR4 ;  /* 0x000000070a0482a5 */ /* 0x000fe2000f8e0004 */
[----:B------:R-:W-:Y:S01]  /*0930*/  IMAD.U32 R2, RZ, RZ, UR14 ;  /* 0x0000000eff027e24 */ /* 0x000fe2000f8e00ff */
[----:B------:R-:W-:Y:S02]  /*0940*/  @UP0 UIADD3 UR6, UR15, UR6, URZ ;  /* 0x000000060f060290 */ /* 0x000fe4000fffe03f */
[----:B------:R-:W-:Y:S01]  /*0950*/  MOV R3, UR15 ;  /* 0x0000000f00037c02 */ /* 0x000fe20008000f00 */
[----:B------:R-:W-:Y:S01]  /*0960*/  @P0 IMAD.MOV.U32 R7, RZ, RZ, R2 ;  /* 0x000000ffff070224 */ /* 0x000fe200078e0002 */
[----:B------:R-:W-:Y:S01]  /*0970*/  MOV R4, UR4 ;  /* 0x0000000400047c02 */ /* 0x000fe20008000f00 */
[----:B------:R-:W-:Y:S02]  /*0980*/  IMAD.U32 R5, RZ, RZ, UR5 ;  /* 0x00000005ff057e24 */ /* 0x000fe4000f8e00ff */
[----:B------:R-:W-:-:S02]  /*0990*/  IMAD.U32 R2, RZ, RZ, UR4 ;  /* 0x00000004ff027e24 */ /* 0x000fc4000f8e00ff */
[----:B------:R-:W-:Y:S02]  /*09a0*/  @P3 IMAD.U32 R6, RZ, RZ, UR6 ;  /* 0x00000006ff063e24 */ /* 0x000fe4000f8e00ff */
[----:B------:R-:W-:Y:S02]  /*09b0*/  @!P5 IMAD.MOV.U32 R6, RZ, RZ, R5 ;  /* 0x000000ffff06d224 */ /* 0x000fe400078e0005 */
[----:B------:R-:W-:Y:S02]  /*09c0*/  @!P4 IMAD.MOV.U32 R7, RZ, RZ, R2 ;  /* 0x000000ffff07c224 */ /* 0x000fe400078e0002 */
[----:B------:R-:W-:Y:S01]  /*09d0*/  IMAD.U32 R3, RZ, RZ, UR5 ;  /* 0x00000005ff037e24 */ /* 0x000fe2000f8e00ff */
[----:B------:R0:W-:Y:S04]  /*09e0*/  STL [R1+0x200], R6 ;  /* 0x0002000601007387 */ /* 0x0001e80000100800 */
[----:B------:R0:W-:Y:S01]  /*09f0*/  STL [R1+0x204], R7 ;  /* 0x0002040701007387 */ /* 0x0001e20000100800 */
[----:B------:R-:W-:Y:S05]  /*0a00*/  @!P2 BRA `(.L_x_5) ;  /* 0x00000000000ca947 */ /* 0x000fea0003800000 */
[----:B------:R-:W-:Y:S01]  /*0a10*/  UCGABAR_WAIT ;  /* 0x0000000000007dc7 */ /* 0x000fe20008000000 */
[----:B------:R-:W-:Y:S01]  /*0a20*/  CCTL.IVALL ;  /* 0x00000000ff00798f */ /* 0x000fe20002000000 */
[----:B------:R-:W-:Y:S05]  /*0a30*/  BRA `(.L_x_6) ;  /* 0x0000000000047947 */ /* 0x000fea0003800000 */
.L_x_5:
[----:B------:R-:W-:Y:S06]  /*0a40*/  BAR.SYNC.DEFER_BLOCKING 0x0 ;  /* 0x0000000000007b1d */ /* 0x000fec0000010000 */
.L_x_6:
[----:B------:R-:W-:Y:S05]  /*0a50*/  @!P1 BRA `(.L_x_7) ;  /* 0x0000012000c49947 */ /* 0x000fea0003800000 */
[----:B------:R-:W-:-:S06]  /*0a60*/  UISETP.GT.U32.AND UP0, UPT, UR16, 0x1, UPT ;  /* 0x000000011000788c */ /* 0x000fcc000bf04070 */
[----:B------:R-:W-:-:S13]  /*0a70*/  PLOP3.LUT P0, PT, PT, PT, UP0, 0x80, 0x0 ;  /* 0x000000000000781c */ /* 0x000fda0003f0f008 */
[----:B------:R-:W-:Y:S05]  /*0a80*/  @P0 EXIT ;  /* 0x000000000000094d */ /* 0x000fea0003800000 */
[----:B------:R-:W-:Y:S01]  /*0a90*/  ULDC.64 UR4, c[0x0][0x650] ;  /* 0x0001940000047ab9 */ /* 0x000fe20000000a00 */
[----:B------:R-:W-:Y:S01]  /*0aa0*/  UMOV UR41, 0xffffffff ;  /* 0xffffffff00297882 */ /* 0x000fe20000000000 */
[----:B------:R-:W-:Y:S01]  /*0ab0*/  ISETP.GE.U32.AND P0, PT, R7, UR4, PT ;  /* 0x0000000407007c0c */ /* 0x000fe2000bf06070 */
[----:B------:R-:W-:Y:S01]  /*0ac0*/  UMOV UR42, 0xffffffff ;  /* 0xffffffff002a7882 */ /* 0x000fe20000000000 */
[----:B------:R-:W-:Y:S01]  /*0ad0*/  UMOV UR43, 0xffffffff ;  /* 0xffffffff002b7882 */ /* 0x000fe20000000000 */
[----:B------:R-:W-:Y:S02]  /*0ae0*/  PRMT R0, RZ, 0x7610, R0 ;  /* 0x00007610ff007816 */ /* 0x000fe40000000000 */
[----:B------:R-:W-:-:S13]  /*0af0*/  ISETP.GE.U32.AND.EX P0, PT, R6, UR5, PT, P0 ;  /* 0x0000000506007c0c */ /* 0x000fda000bf06100 */
[----:B------:R-:W-:Y:S05]  /*0b00*/  @P0 BRA `(.L_x_8) ;  /* 0x0000000400480947 */ /* 0x000fea0003800000 */
[----:B------:R-:W-:Y:S01]  /*0b10*/  ULDC.64 UR16, c[0x0][0x628] ;  /* 0x00018a0000107ab9 */ /* 0x000fe20000000a00 */
[C---:B------:R-:W-:Y:S01]  /*0b20*/  R2UR UR19, R7.reuse ;  /* 0x00000000071372ca */ /* 0x040fe200000e0000 */
[----:B------:R-:W-:Y:S01]  /*0b30*/  ULDC UR18, c[0x0][0x630] ;  /* 0x00018c0000127ab9 */ /* 0x000fe20000000800 */
[----:B------:R-:W-:Y:S02]  /*0b40*/  ISETP.NE.U32.AND P0, PT, RZ, UR16, PT ;  /* 0x00000010ff007c0c */ /* 0x000fe4000bf05070 */
[----:B------:R-:W-:Y:S02]  /*0b50*/  R2UR UR4, R7 ;  /* 0x00000000070472ca */ /* 0x000fe400000e0000 */
[----:B------:R-:W-:Y:S02]  /*0b60*/  ISETP.NE.AND.EX P0, PT, RZ, UR17, PT, P0 ;  /* 0x00000011ff007c0c */ /* 0x000fe4000bf05300 */
[----:B------:R-:W-:-:S11]  /*0b70*/  R2UR UR5, R6 ;  /* 0x00000000060572ca */ /* 0x000fd600000e0000 */
[----:B------:R-:W-:Y:S05]  /*0b80*/  @!P0 BRA `(.L_x_9) ;  /* 0x0000000000308947 */ /* 0x000fea0003800000 */
[----:B------:R-:W-:Y:S01]  /*0b90*/  R2UR UR4, R7 ;  /* 0x00000000070472ca */ /* 0x000fe200000e0000 */
[----:B------:R-:W-:Y:S01]  /*0ba0*/  ULDC UR9, c[0x0][0x634] ;  /* 0x00018d0000097ab9 */ /* 0x000fe20000000800 */
[----:B------:R-:W-:-:S11]  /*0bb0*/  R2UR UR13, R6 ;  /* 0x00000000060d72ca */ /* 0x000fd600000e0000 */
[----:B------:R-:W-:-:S04]  /*0bc0*/  UIADD3 UR9, UP0, UR4, UR9, URZ ;  /* 0x0000000904097290 */ /* 0x000fc8000ff1e03f */
[----:B------:R-:W-:-:S04]  /*0bd0*/  UIADD3.X UR13, URZ, UR13, URZ, UP0, !UPT ;  /* 0x0000000d3f0d7290 */ /* 0x000fc800087fe43f */
[----:B------:R-:W-:-:S04]  /*0be0*/  UIMAD.WIDE.U32 UR4, UR13, UR16, URZ ;  /* 0x000000100d0472a5 */ /* 0x000fc8000f8e003f */
[----:B------:R-:W-:Y:S02]  /*0bf0*/  UIMAD.WIDE.U32 UR6, UP0, UR9, UR17, UR4 ;  /* 0x00000011090672a5 */ /* 0x000fe4000f800004 */
[----:B------:R-:W-:Y:S02]  /*0c00*/  UIMAD.WIDE.U32 UR4, UR9, UR16, URZ ;  /* 0x00000010090472a5 */ /* 0x000fe4000f8e003f */
[----:B------:R-:W-:Y:S02]  /*0c10*/  UIADD3.X UR15, URZ, URZ, URZ, UP0, !UPT ;  /* 0x0000003f3f0f7290 */ /* 0x000fe400087fe43f */
[----:B------:R-:W-:Y:S01]  /*0c20*/  UIADD3 URZ, UP0, UR5, UR6, URZ ;  /* 0x00000006053f7290 */ /* 0x000fe2000ff1e03f */
[----:B------:R-:W-:-:S03]  /*0c30*/  UMOV UR14, UR7 ;  /* 0x00000007000e7c82 */ /* 0x000fc60008000000 */
[----:B------:R-:W-:-:S12]  /*0c40*/  UIMAD.WIDE.U32.X UR4, UR13, UR17, UR14, UP0 ;  /* 0x000000110d0472a5 */ /* 0x000fd800080e040e */
.L_x_9:
[----:B------:R-:W-:Y:S01]  /*0c50*/  USHF.R.U64 UR43, UR4, UR18, UR5 ;  /* 0x00000012042b7299 */ /* 0x000fe20008001205 */
[----:B------:R-:W-:Y:S01]  /*0c60*/  R2UR UR7, R6 ;  /* 0x00000000060772ca */ /* 0x000fe200000e0000 */
[----:B------:R-:W-:Y:S02]  /*0c70*/  USHF.R.U32.HI UR4, URZ, UR18, UR5 ;  /* 0x000000123f047299 */ /* 0x000fe40008011605 */
[----:B------:R-:W-:Y:S01]  /*0c80*/  UIADD3 UR5, UP0, URZ, -UR43, URZ ;  /* 0x8000002b3f057290 */ /* 0x000fe2000ff1e03f */
[----:B------:R-:W-:Y:S01]  /*0c90*/  ULDC.64 UR14, c[0x0][0x620] ;  /* 0x00018800000e7ab9 */ /* 0x000fe20000000a00 */
[----:B------:R-:W-:Y:S02]  /*0ca0*/  UMOV UR6, UR19 ;  /* 0x0000001300067c82 */ /* 0x000fe40008000000 */
[----:B------:R-:W-:Y:S01]  /*0cb0*/  UIADD3.X UR4, URZ, ~UR4, URZ, UP0, !UPT ;  /* 0x800000043f047290 */ /* 0x000fe200087fe43f */
[----:B------:R-:W-:Y:S01]  /*0cc0*/  ULDC UR9, c[0x0][0x618] ;  /* 0x0001860000097ab9 */ /* 0x000fe20000000800 */
[----:B------:R-:W-:-:S02]  /*0cd0*/  UIMAD UR12, UR11, UR12, UR10 ;  /* 0x0000000c0b0c72a4 */ /* 0x000fc4000f8e020a */
[----:B------:R-:W-:Y:S02]  /*0ce0*/  UIMAD UR4, UR4, UR14, URZ ;  /* 0x0000000e040472a4 */ /* 0x000fe4000f8e023f */
[----:B------:R-:W-:Y:S02]  /*0cf0*/  UIMAD.WIDE.U32 UR6, UR5, UR14, UR6 ;  /* 0x0000000e050672a5 */ /* 0x000fe4000f8e0006 */
[----:B------:R-:W-:Y:S01]  /*0d00*/  UIMAD UR4, UR5, UR15, UR4 ;  /* 0x0000000f050472a4 */ /* 0x000fe2000f8e0204 */
[----:B------:R-:W-:Y:S01]  /*0d10*/  ULDC UR10, c[0x0][0x608] ;  /* 0x00018200000a7ab9 */ /* 0x000fe20000000800 */
[----:B------:R-:W-:Y:S02]  /*0d20*/  ULDC UR18, c[0x0][0x658] ;  /* 0x0001960000127ab9 */ /* 0x000fe40000000800 */
[----:B------:R-:W-:Y:S01]  /*0d30*/  UIADD3 UR7, UR7, UR4, URZ ;  /* 0x0000000407077290 */ /* 0x000fe2000fffe03f */
[----:B------:R-:W-:Y:S02]  /*0d40*/  UMOV UR11, 0xffffffff ;  /* 0xffffffff000b7882 */ /* 0x000fe40000000000 */
[----:B------:R-:W-:Y:S01]  /*0d50*/  ULDC.64 UR4, c[0x0][0x640] ;  /* 0x0001900000047ab9 */ /* 0x000fe20000000a00 */
[----:B------:R-:W-:Y:S01]  /*0d60*/  USHF.R.U64 UR16, UR6, UR9, UR7 ;  /* 0x0000000906107299 */ /* 0x000fe20008001207 */
[----:B------:R-:W-:Y:S01]  /*0d70*/  ISETP.NE.U32.AND P0, PT, RZ, UR4, PT ;  /* 0x00000004ff007c0c */ /* 0x000fe2000bf05070 */
[----:B------:R-:W-:-:S02]  /*0d80*/  USHF.R.U32.HI UR7, URZ, UR9, UR7 ;  /* 0x000000093f077299 */ /* 0x000fc40008011607 */
[----:B------:R-:W-:Y:S01]  /*0d90*/  USHF.L.U32 UR6, UR11, UR18, URZ ;  /* 0x000000120b067299 */ /* 0x000fe2000800063f */
[----:B------:R-:W-:Y:S01]  /*0da0*/  ISETP.NE.AND.EX P0, PT, RZ, UR5, PT, P0 ;  /* 0x00000005ff007c0c */ /* 0x000fe2000bf05300 */
[----:B------:R-:W-:Y:S02]  /*0db0*/  USHF.R.U64 UR22, UR16, UR10, UR7 ;  /* 0x0000000a10167299 */ /* 0x000fe40008001207 */
[----:B------:R-:W-:Y:S02]  /*0dc0*/  USHF.R.U32.HI UR7, URZ, UR10, UR7 ;  /* 0x0000000a3f077299 */ /* 0x000fe40008011607 */
[----:B------:R-:W-:Y:S02]  /*0dd0*/  UISETP.NE.AND UP1, UPT, UR46, URZ, UPT ;  /* 0x0000003f2e00728c */ /* 0x000fe4000bf25270 */
[----:B------:R-:W-:Y:S01]  /*0de0*/  USHF.R.U64 UR23, UR22, UR18, UR7 ;  /* 0x0000001216177299 */ /* 0x000fe20008001207 */
[----:B------:R-:W-:Y:S01]  /*0df0*/  ULDC UR17, c[0x0][0x600] ;  /* 0x0001800000117ab9 */ /* 0x000fe20000000800 */
[----:B------:R-:W-:-:S02]  /*0e00*/  ULOP3.LUT UR13, URZ, UR6, URZ, 0x33, !UPT ;  /* 0x000000063f0d7292 */ /* 0x000fc4000f8e333f */
[----:B------:R-:W-:Y:S02]  /*0e10*/  UIADD3 UR15, UR17, -0x1, URZ ;  /* 0xffffffff110f7890 */ /* 0x000fe4000fffe03f */
[----:B------:R-:W-:Y:S02]  /*0e20*/  USEL UR12, UR8, UR12, !UP1 ;  /* 0x0000000c080c7287 */ /* 0x000fe4000c800000 */
[----:B------:R-:W-:Y:S01]  /*0e30*/  USHF.R.U32.HI UR7, URZ, UR18, UR7 ;  /* 0x000000123f077299 */ /* 0x000fe20008011607 */
[----:B------:R-:W-:Y:S01]  /*0e40*/  ULDC UR19, c[0x0][0x648] ;  /* 0x0001920000137ab9 */ /* 0x000fe20000000800 */
[----:B------:R-:W-:Y:S01]  /*0e50*/  ULDC UR20, c[0x0][0x638] ;  /* 0x00018e0000147ab9 */ /* 0x000fe20000000800 */
[----:B------:R-:W-:Y:S01]  /*0e60*/  UMOV UR21, 0x1 ;  /* 0x0000000100157882 */ /* 0x000fe20000000000 */
[----:B------:R-:W-:Y:S01]  /*0e70*/  UMOV UR6, UR23 ;  /* 0x0000001700067c82 */ /* 0x000fe20008000000 */
[----:B------:R-:W-:Y:S07]  /*0e80*/  @!P0 BRA `(.L_x_10) ;  /* 0x0000000000308947 */ /* 0x000fee0003800000 */
[----:B------:R-:W-:Y:S02]  /*0e90*/  ULDC UR10, c[0x0][0x64c] ;  /* 0x00019300000a7ab9 */ /* 0x000fe40000000800 */
        /* <DEDUP_REMOVED lines=8> */
[----:B------:R-:W-:-:S07]  /*0f20*/  UIMAD.WIDE.U32.X UR4, UR14, UR5, UR10, UP0 ;  /* 0x000000050e0472a5 */ /* 0x000fce00080e040a */
[----:B------:R-:W-:Y:S01]  /*0f30*/  UMOV UR6, UR4 ;  /* 0x0000000400067c82 */ /* 0x000fe20008000000 */
[----:B------:R-:W-:-:S05]  /*0f40*/  UMOV UR7, UR5 ;  /* 0x0000000500077c82 */ /* 0x000fca0008000000 */
.L_x_10:
[----:B------:R-:W-:Y:S01]  /*0f50*/  USHF.R.U64 UR5, UR6, UR19, UR7 ;  /* 0x0000001306057299 */ /* 0x000fe20008001207 */
[----:B------:R-:W-:Y:S01]  /*0f60*/  IMAD.MOV.U32 R0, RZ, RZ, 0x1 ;  /* 0x00000001ff007424 */ /* 0x000fe200078e00ff */
[----:B------:R-:W-:Y:S02]  /*0f70*/  USHF.L.U32 UR4, UR21, UR18, URZ ;  /* 0x0000001215047299 */ /* 0x000fe4000800063f */
[----:B------:R-:W-:Y:S02]  /*0f80*/  ULOP3.LUT UR13, UR22, UR13, URZ, 0xc0, !UPT ;  /* 0x0000000d160d7292 */ /* 0x000fe4000f8ec03f */
[----:B------:R-:W-:Y:S02]  /*0f90*/  UIADD3 UR6, -UR5, URZ, URZ ;  /* 0x0000003f05067290 */ /* 0x000fe4000fffe13f */
[----:B------:R-:W-:Y:S02]  /*0fa0*/  UIMAD UR13, UR4, UR5, UR13 ;  /* 0x00000005040d72a4 */ /* 0x000fe4000f8e020d */
[----:B------:R-:W-:-:S02]  /*0fb0*/  ULOP3.LUT UR15, UR16, UR15, URZ, 0xc0, !UPT ;  /* 0x0000000f100f7292 */ /* 0x000fc4000f8ec03f */
[----:B------:R-:W-:Y:S01]  /*0fc0*/  UIMAD UR4, UR6, UR20, UR23 ;  /* 0x00000014060472a4 */ /* 0x000fe2000f8e0217 */
[----:B------:R-:W-:Y:S01]  /*0fd0*/  ULDC UR5, c[0x0][0x610] ;  /* 0x0001840000057ab9 */ /* 0x000fe20000000800 */
[----:B------:R-:W-:Y:S02]  /*0fe0*/  UISETP.NE.AND UP0, UPT, UR46, URZ, UPT ;  /* 0x0000003f2e00728c */ /* 0x000fe4000bf05270 */
[----:B------:R-:W-:Y:S02]  /*0ff0*/  UIMAD UR12, UR13, UR5, UR12 ;  /* 0x000000050d0c72a4 */ /* 0x000fe4000f8e020c */
[----:B------:R-:W-:-:S04]  /*1000*/  UIMAD UR4, UR4, UR17, UR15 ;  /* 0x00000011040472a4 */ /* 0x000fc8000f8e020f */
[----:B------:R-:W-:Y:S02]  /*1010*/  USEL UR42, UR4, UR12, !UP0 ;  /* 0x0000000c042a7287 */ /* 0x000fe4000c000000 */
[----:B------:R-:W-:-:S12]  /*1020*/  USEL UR41, UR12, UR4, !UP0 ;  /* 0x000000040c297287 */ /* 0x000fd8000c000000 */
.L_x_8:
[----:B------:R-:W-:-:S08]  /*1030*/  NOP ;  /* 0x0000000000007918 */ /* 0x000fd00000000000 */
[----:B------:R-:W1:Y:S02]  /*1040*/  USETMAXREG.TRY_ALLOC.CTAPOOL UP0, 0xf0 ;  /* 0x000000f0000079c8 */ /* 0x000e640008000600 */
[----:B-1----:R-:W-:-:S13]  /*1050*/  PLOP3.LUT P0, PT, PT, PT, UP0, 0x80, 0x0 ;  /* 0x000000000000781c */ /* 0x002fda0003f0f008 */
[----:B------:R-:W-:Y:S05]  /*1060*/  @!P0 BRA `(.L_x_8) ;  /* 0xfffffffc00f08947 */ /* 0x000fea000383ffff */
[----:B------:R-:W-:Y:S01]  /*1070*/  ULDC.64 UR4, c[0x0][0x598] ;  /* 0x0001660000047ab9 */ /* 0x000fe20000000a00 */
[----:B------:R-:W-:Y:S01]  /*1080*/  ULDC.64 UR36, c[0x0][0x208] ;  /* 0x0000820000247ab9 */ /* 0x000fe20000000a00 */
[----:B------:R-:W-:-:S04]  /*1090*/  ISETP.NE.U32.AND P0, PT, RZ, UR4, PT ;  /* 0x00000004ff007c0c */ /* 0x000fc8000bf05070 */
[----:B------:R-:W-:-:S13]  /*10a0*/  ISETP.NE.AND.EX P0, PT, RZ, UR5, PT, P0 ;  /* 0x00000005ff007c0c */ /* 0x000fda000bf05300 */
[----:B------:R-:W-:Y:S05]  /*10b0*/  @!P0 BRA `(.L_x_11) ;  /* 0x00000000001c8947 */ /* 0x000fea0003800000 */
[----:B------:R-:W1:Y:S02]  /*10c0*/  LDC.64 R2, c[0x0][0x598] ;  /* 0x00016600ff027b82 */ /* 0x000e640000000a00 */
[----:B-1----:R-:W2:Y:S02]  /*10d0*/  LDG.E.64 R2, desc[UR36][R2.64] ;  /* 0x0000002402027981 */ /* 0x002ea4000c1e1b00 */
[----:B--2---:R-:W-:-:S04]  /*10e0*/  ISETP.NE.U32.AND P0, PT, R2, RZ, PT ;  /* 0x000000ff0200720c */ /* 0x004fc80003f05070 */
[----:B------:R-:W-:-:S13]  /*10f0*/  ISETP.NE.AND.EX P0, PT, R3, RZ, PT, P0 ;  /* 0x000000ff0300720c */ /* 0x000fda0003f05300 */
[----:B------:R-:W-:Y:S05]  /*1100*/  @!P0 BRA `(.L_x_11) ;  /* 0x0000000000088947 */ /* 0x000fea0003800000 */
[----:B------:R1:W5:Y:S01]  /*1110*/  LD.E R17, desc[UR36][R2.64] ;  /* 0x0000002402117980 */ /* 0x000362000c101900 */
[----:B------:R-:W-:Y:S05]  /*1120*/  BRA `(.L_x_12) ;  /* 0x0000000000247947 */ /* 0x000fea0003800000 */
.L_x_11:
[----:B------:R-:W-:Y:S02]  /*1130*/  ULDC.64 UR4, c[0x0][0x588] ;  /* 0x0001620000047ab9 */ /* 0x000fe40000000a00 */
[----:B------:R-:W-:-:S04]  /*1140*/  ISETP.NE.U32.AND P0, PT, RZ, UR4, PT ;  /* 0x00000004ff007c0c */ /* 0x000fc8000bf05070 */
[----:B------:R-:W-:-:S13]  /*1150*/  ISETP.NE.AND.EX P0, PT, RZ, UR5, PT, P0 ;  /* 0x00000005ff007c0c */ /* 0x000fda000bf05300 */
[----:B------:R-:W-:Y:S05]  /*1160*/  @!P0 BRA `(.L_x_13) ;  /* 0x00000000000c8947 */ /* 0x000fea0003800000 */
[----:B------:R-:W1:Y:S02]  /*1170*/  LDC.64 R2, c[0x0][0x588] ;  /* 0x00016200ff027b82 */ /* 0x000e640000000a00 */
[----:B-1----:R2:W5:Y:S01]  /*1180*/  LDG.E R17, desc[UR36][R2.64] ;  /* 0x0000002402117981 */ /* 0x002562000c1e1900 */
[----:B------:R-:W-:Y:S05]  /*1190*/  BRA `(.L_x_12) ;  /* 0x0000000000087947 */ /* 0x000fea0003800000 */
.L_x_13:
[----:B------:R-:W-:Y:S02]  /*11a0*/  ULDC UR4, c[0x0][0x580] ;  /* 0x0001600000047ab9 */ /* 0x000fe40000000800 */
[----:B------:R-:W-:-:S07]  /*11b0*/  MOV R17, UR4 ;  /* 0x0000000400117c02 */ /* 0x000fce0008000f00 */
.L_x_12:
[----:B------:R-:W-:Y:S02]  /*11c0*/  ULDC.64 UR4, c[0x0][0x5a0] ;  /* 0x0001680000047ab9 */ /* 0x000fe40000000a00 */
[----:B------:R-:W-:-:S04]  /*11d0*/  ISETP.NE.U32.AND P0, PT, RZ, UR4, PT ;  /* 0x00000004ff007c0c */ /* 0x000fc8000bf05070 */
[----:B------:R-:W-:-:S13]  /*11e0*/  ISETP.NE.AND.EX P0, PT, RZ, UR5, PT, P0 ;  /* 0x00000005ff007c0c */ /* 0x000fda000bf05300 */
[----:B------:R-:W-:Y:S05]  /*11f0*/  @!P0 BRA `(.L_x_14) ;  /* 0x00000000001c8947 */ /* 0x000fea0003800000 */
[----:B-12---:R-:W1:Y:S02]  /*1200*/  LDC.64 R2, c[0x0][0x5a0] ;  /* 0x00016800ff027b82 */ /* 0x006e640000000a00 */
[----:B-1----:R-:W2:Y:S02]  /*1210*/  LDG.E.64 R2, desc[UR36][R2.64] ;  /* 0x0000002402027981 */ /* 0x002ea4000c1e1b00 */
[----:B--2---:R-:W-:-:S04]  /*1220*/  ISETP.NE.U32.AND P0, PT, R2, RZ, PT ;  /* 0x000000ff0200720c */ /* 0x004fc80003f05070 */
[----:B------:R-:W-:-:S13]  /*1230*/  ISETP.NE.AND.EX P0, PT, R3, RZ, PT, P0 ;  /* 0x000000ff0300720c */ /* 0x000fda0003f05300 */
[----:B------:R-:W-:Y:S05]  /*1240*/  @!P0 BRA `(.L_x_14) ;  /* 0x0000000000088947 */ /* 0x000fea0003800000 */
[----:B------:R1:W5:Y:S01]  /*1250*/  LD.E R18, desc[UR36][R2.64] ;  /* 0x0000002402127980 */ /* 0x000362000c101900 */
[----:B------:R-:W-:Y:S05]  /*1260*/  BRA `(.L_x_15) ;  /* 0x0000000000247947 */ /* 0x000fea0003800000 */
.L_x_14:
[----:B------:R-:W-:Y:S02]  /*1270*/  ULDC.64 UR4, c[0x0][0x590] ;  /* 0x0001640000047ab9 */ /* 0x000fe40000000a00 */
[----:B------:R-:W-:-:S04]  /*1280*/  ISETP.NE.U32.AND P0, PT, RZ, UR4, PT ;  /* 0x00000004ff007c0c */ /* 0x000fc8000bf05070 */
[----:B------:R-:W-:-:S13]  /*1290*/  ISETP.NE.AND.EX P0, PT, RZ, UR5, PT, P0 ;  /* 0x00000005ff007c0c */ /* 0x000fda000bf05300 */
[----:B------:R-:W-:Y:S05]  /*12a0*/  @!P0 BRA `(.L_x_16) ;  /* 0x00000000000c8947 */ /* 0x000fea0003800000 */
[----:B-12---:R-:W1:Y:S02]  /*12b0*/  LDC.64 R2, c[0x0][0x590] ;  /* 0x00016400ff027b82 */ /* 0x006e640000000a00 */
[----:B-1----:R2:W5:Y:S01]  /*12c0*/  LDG.E R18, desc[UR36][R2.64] ;  /* 0x0000002402127981 */ /* 0x002562000c1e1900 */
[----:B------:R-:W-:Y:S05]  /*12d0*/  BRA `(.L_x_15) ;  /* 0x0000000000087947 */ /* 0x000fea0003800000 */
.L_x_16:
[----:B------:R-:W-:Y:S02]  /*12e0*/  ULDC UR4, c[0x0][0x584] ;  /* 0x0001610000047ab9 */ /* 0x000fe40000000800 */
[----:B------:R-:W-:-:S07]  /*12f0*/  IMAD.U32 R18, RZ, RZ, UR4 ;  /* 0x00000004ff127e24 */ /* 0x000fce000f8e00ff */
.L_x_15:
[----:B------:R-:W-:-:S13]  /*1300*/  LOP3.LUT P0, RZ, R0, 0xff, RZ, 0xc0, !PT ;  /* 0x000000ff00ff7812 */ /* 0x000fda000780c0ff */
[----:B------:R-:W-:Y:S05]  /*1310*/  @!P0 EXIT ;  /* 0x000000000000894d */ /* 0x000fea0003800000 */
[----:B------:R-:W-:Y:S01]  /*1320*/  ULDC UR4, c[0x0][0x28c] ;  /* 0x0000a30000047ab9 */ /* 0x000fe20000000800 */
[----:B------:R-:W-:Y:S01]  /*1330*/  UMOV UR38, URZ ;  /* 0x0000003f00267c82 */ /* 0x000fe20008000000 */
[----:B------:R-:W-:Y:S01]  /*1340*/  UIADD3 UR4, UR4, 0x3f, URZ ;  /* 0x0000003f04047890 */ /* 0x000fe2000fffe03f */
[----:B------:R-:W-:-:S03]  /*1350*/  UMOV UR39, URZ ;  /* 0x0000003f00277c82 */ /* 0x000fc60008000000 */
[----:B------:R-:W-:-:S04]  /*1360*/  USHF.R.S32.HI UR5, URZ, 0x1f, UR4 ;  /* 0x0000001f3f057899 */ /* 0x000fc80008011404 */
[----:B------:R-:W-:-:S04]  /*1370*/  ULEA.HI UR5, UR5, UR4, URZ, 0x6 ;  /* 0x0000000405057291 */ /* 0x000fc8000f8f303f */
[----:B------:R-:W-:-:S12]  /*1380*/  USHF.R.S32.HI UR44, URZ, 0x6, UR5 ;  /* 0x000000063f2c7899 */ /* 0x000fd80008011405 */
.L_x_552:
[----:B------:R-:W3:Y:S01]  /*1390*/  S2R R0, SR_TID.X ;  /* 0x0000000000007919 */ /* 0x000ee20000002100 */
[----:B----4-:R-:W4:Y:S01]  /*13a0*/  S2UR UR7, SR_CgaCtaId ;  /* 0x00000000000779c3 */ /* 0x010f220000008800 */
[----:B------:R-:W-:Y:S02]  /*13b0*/  UMOV UR6, 0x400 ;  /* 0x0000040000067882 */ /* 0x000fe40000000000 */
[----:B----4-:R-:W-:Y:S01]  /*13c0*/  ULEA UR6, UR7, UR6, 0x18 ;  /* 0x0000000607067291 */ /* 0x010fe2000f8ec03f */
[----:B---3--:R-:W-:-:S04]  /*13d0*/  LOP3.LUT R0, R0, 0x80, RZ, 0xc0, !PT ;  /* 0x0000008000007812 */ /* 0x008fc800078ec0ff */
[----:B------:R-:W-:-:S06]  /*13e0*/  SHF.R.U32.HI R0, RZ, 0x7, R0 ;  /* 0x00000007ff007819 */ /* 0x000fcc0000011600 */
[----:B------:R-:W3:Y:S02]  /*13f0*/  SHFL.IDX PT, R0, R0, RZ, 0x1f ;  /* 0x00001fff00007589 */ /* 0x000ee400000e0000 */
[----:B---3--:R-:W-:-:S13]  /*1400*/  R2UR UR4, R0 ;  /* 0x00000000000472ca */ /* 0x008fda00000e0000 */
[----:B------:R-:W-:-:S04]  /*1410*/  ULEA.HI UR5, UR4, UR4, URZ, 0x1 ;  /* 0x0000000404057291 */ /* 0x000fc8000f8f083f */
[----:B------:R-:W-:-:S04]  /*1420*/  ULOP3.LUT UR5, UR5, 0xffffe, URZ, 0xc0, !UPT ;  /* 0x000ffffe05057892 */ /* 0x000fc8000f8ec03f */
[----:B------:R-:W-:-:S03]  /*1430*/  UIADD3 UR5, UR4, -UR5, URZ ;  /* 0x8000000504057290 */ /* 0x000fc6000fffe03f */
[----:B------:R-:W-:Y:S01]  /*1440*/  ULDC UR4, c[0x0][0x28c] ;  /* 0x0000a30000047ab9 */ /* 0x000fe20000000800 */
[----:B------:R-:W-:Y:S01]  /*1450*/  ULEA UR5, UR5, UR6, 0xc ;  /* 0x0000000605057291 */ /* 0x000fe2000f8e603f */
[----:B------:R-:W-:-:S03]  /*1460*/  ISETP.LT.AND P0, PT, RZ, UR4, PT ;  /* 0x00000004ff007c0c */ /* 0x000fc6000bf01270 */
[----:B------:R-:W-:-:S04]  /*1470*/  UIADD3 UR5, UR5, 0x100, URZ ;  /* 0x0000010005057890 */ /* 0x000fc8000fffe03f */
[----:B------:R-:W-:-:S04]  /*1480*/  USHF.R.U32.HI UR5, URZ, 0x4, UR5 ;  /* 0x000000043f057899 */ /* 0x000fc80008011605 */
[----:B------:R-:W-:-:S04]  /*1490*/  ULOP3.LUT UR5, UR5, 0x3fff, URZ, 0xc0, !UPT ;  /* 0x00003fff05057892 */ /* 0x000fc8000f8ec03f */
[----:B------:R-:W-:Y:S01]  /*14a0*/  ULOP3.LUT UR45, UR5, 0x10000, URZ, 0xfc, !UPT ;  /* 0x00010000052d7892 */ /* 0x000fe2000f8efc3f */
[----:B-----5:R-:W-:Y:S11]  /*14b0*/  @P0 BRA `(.L_x_17) ;  /* 0x0000000000400947 */ /* 0x020ff60003800000 */
[----:B------:R-:W-:Y:S01]  /*14c0*/  MOV R0, 0x0 ;  /* 0x0000000000007802 */ /* 0x000fe20000000f00 */
[----:B------:R-:W-:Y:S01]  /*14d0*/  ULDC.64 UR4, c[0x4][0x68] ;  /* 0x01001a0000047ab9 */ /* 0x000fe20000000a00 */
[----:B------:R-:W-:Y:S01]  /*14e0*/  ULDC.64 UR6, c[0x4][0x8] ;  /* 0x0100020000067ab9 */ /* 0x000fe20000000a00 */
[----:B------:R-:W-:Y:S01]  /*14f0*/  IMAD.U32 R4, RZ, RZ, UR4 ;  /* 0x00000004ff047e24 */ /* 0x000fe2000f8e00ff */
[----:B-12---:R1:W2:Y:S01]  /*1500*/  LDC.64 R2, c[0x4][R0] ;  /* 0x0100000000027b82 */ /* 0x0062a20000000a00 */
[----:B------:R-:W-:Y:S01]  /*1510*/  IMAD.U32 R5, RZ, RZ, UR5 ;  /* 0x00000005ff057e24 */ /* 0x000fe2000f8e00ff */
[----:B------:R-:W-:Y:S01]  /*1520*/  ULDC.64 UR4, c[0x4][0x70] ;  /* 0x01001c0000047ab9 */ /* 0x000fe20000000a00 */
[----:B------:R-:W-:Y:S01]  /*1530*/  IMAD.U32 R10, RZ, RZ, UR6 ;  /* 0x00000006ff0a7e24 */ /* 0x000fe2000f8e00ff */
[----:B0-----:R-:W-:Y:S01]  /*1540*/  MOV R7, UR5 ;  /* 0x0000000500077c02 */ /* 0x001fe20008000f00 */
[----:B------:R-:W-:Y:S01]  /*1550*/  IMAD.U32 R6, RZ, RZ, UR4 ;  /* 0x00000004ff067e24 */ /* 0x000fe2000f8e00ff */
[----:B------:R-:W-:Y:S01]  /*1560*/  MOV R13, RZ ;  /* 0x000000ff000d7202 */ /* 0x000fe20000000f00 */
[----:B------:R-:W-:-:S02]  /*1570*/  IMAD.U32 R11, RZ, RZ, UR7 ;  /* 0x00000007ff0b7e24 */ /* 0x000fc4000f8e00ff */
[----:B------:R-:W-:Y:S02]  /*1580*/  IMAD.MOV.U32 R8, RZ, RZ, 0x1e1 ;  /* 0x000001e1ff087424 */ /* 0x000fe400078e00ff */
[----:B-1----:R-:W-:-:S07]  /*1590*/  IMAD.MOV.U32 R12, RZ, RZ, 0x1 ;  /* 0x00000001ff0c7424 */ /* 0x002fce00078e00ff */
[----:B------:R-:W-:-:S07]  /*15a0*/  LEPC R20, `(.L_x_17) ;  /* 0x000000001014794e */ /* 0x000fce0000000000 */
[----:B--2--5:R-:W-:Y:S05]  /*15b0*/  CALL.ABS.NOINC R2 ;  /* 0x0000000002007343 */ /* 0x024fea0003c00000 */
.L_x_17:
[----:B------:R-:W-:-:S06]  /*15c0*/  ULOP3.LUT UR4, UR40, 0x1, URZ, 0xfc, !UPT ;  /* 0x0000000128047892 */ /* 0x000fcc000f8efc3f */
[----:B------:R-:W-:-:S05]  /*15d0*/  IMAD.U32 R0, RZ, RZ, UR4 ;  /* 0x00000004ff007e24 */ /* 0x000fca000f8e00ff */
[----:B------:R-:W-:-:S13]  /*15e0*/  ISETP.NE.AND P0, PT, R0, 0x3, PT ;  /* 0x000000030000780c */ /* 0x000fda0003f05270 */
[----:B------:R-:W-:Y:S05]  /*15f0*/  @!P0 BRA `(.L_x_18) ;  /* 0x0000000000048947 */ /* 0x000fea0003800000 */
[----:B------:R-:W-:Y:S01]  /*1600*/  BPT.TRAP 0x1 ;  /* 0x000000040000795c */ /* 0x000fe20000300000 */
.L_x_18:
[----:B------:R-:W3:Y:S01]  /*1610*/  S2UR UR5, SR_CgaCtaId ;  /* 0x00000000000579c3 */ /* 0x000ee20000008800 */
[----:B------:R-:W-:Y:S01]  /*1620*/  UMOV UR4, 0x400 ;  /* 0x0000040000047882 */ /* 0x000fe20000000000 */
[----:B-12---:R-:W-:Y:S02]  /*1630*/  IMAD.U32 R3, RZ, RZ, UR39 ;  /* 0x00000027ff037e24 */ /* 0x006fe4000f8e00ff */
[----:B------:R-:W-:-:S05]  /*1640*/  IMAD.U32 R2, RZ, RZ, UR38 ;  /* 0x00000026ff027e24 */ /* 0x000fca000f8e00ff */
[----:B------:R-:W-:Y:S01]  /*1650*/  SHF.L.U32 R2, R2, 0x1f, RZ ;  /* 0x0000001f02027819 */ /* 0x000fe200000006ff */
[----:B---3--:R-:W-:-:S06]  /*1660*/  ULEA UR4, UR5, UR4, 0x18 ;  /* 0x0000000405047291 */ /* 0x008fcc000f8ec03f */
[----:B------:R-:W-:-:S05]  /*1670*/  IMAD.U32 R0, RZ, RZ, UR4 ;  /* 0x00000004ff007e24 */ /* 0x000fca000f8e00ff */
[----:B------:R-:W-:-:S04]  /*1680*/  LEA R3, R3, R0, 0x3 ;  /* 0x0000000003037211 */ /* 0x000fc800078e18ff */
[----:B------:R1:W2:Y:S01]  /*1690*/  SYNCS.PHASECHK.TRANS64.TRYWAIT P1, [R3+URZ], R2 ;  /* 0x00000002030075a7 */ /* 0x0002a2000802017f */
[----:B------:R-:W-:Y:S05]  /*16a0*/  @!P0 BRA `(.L_x_19) ;  /* 0x0000000000048947 */ /* 0x000fea0003800000 */
[----:B------:R-:W-:Y:S01]  /*16b0*/  BPT.TRAP 0x1 ;  /* 0x000000040000795c */ /* 0x000fe20000300000 */
.L_x_19:
[----:B--2---:R-:W-:Y:S05]  /*16c0*/  @P1 BRA `(.L_x_20) ;  /* 0x0000000000081947 */ /* 0x004fea0003800000 */
[----:B------:R-:W2:Y:S02]  /*16d0*/  SYNCS.PHASECHK.TRANS64.TRYWAIT P1, [R3+URZ], R2 ;  /* 0x00000002030075a7 */ /* 0x000ea4000802017f */
[----:B--2---:R-:W-:Y:S05]  /*16e0*/  @!P1 BRA `(.L_x_21) ;  /* 0x0000012c00509947 */ /* 0x004fea0003800000 */
.L_x_20:
[----:B------:R-:W-:-:S04]  /*16f0*/  UISETP.LT.AND UP0, UPT, UR44, 0x1, UPT ;  /* 0x000000012c00788c */ /* 0x000fc8000bf01270 */
[----:B------:R-:W-:-:S06]  /*1700*/  USEL UR4, UR44, 0x1, UP0 ;  /* 0x000000012c047887 */ /* 0x000fcc0008000000 */
[----:B-12---:R-:W-:Y:S01]  /*1710*/  IMAD.U32 R3, RZ, RZ, UR4 ;  /* 0x00000004ff037e24 */ /* 0x006fe2000f8e00ff */
[----:B------:R-:W-:Y:S05]  /*1720*/  WARPSYNC.ALL ;  /* 0x0000000000007948 */ /* 0x000fea0003800000 */
[----:B------:R-:W-:-:S04]  /*1730*/  IADD3 R3, -R3, UR44, RZ ;  /* 0x0000002c03037c10 */ /* 0x000fc8000fffe1ff */
[----:B------:R-:W-:Y:S02]  /*1740*/  ISETP.GE.AND P1, PT, R3, 0x1, PT ;  /* 0x000000010300780c */ /* 0x000fe40003f26270 */
[----:B------:R-:W-:Y:S01]  /*1750*/  R2UR UR4, R0 ;  /* 0x00000000000472ca */ /* 0x000fe200000e0000 */
[----:B------:R-:W-:Y:S01]  /*1760*/  ULEA UR9, UR39, UR45, 0xa ;  /* 0x0000002d27097291 */ /* 0x000fe2000f8e503f */
[----:B------:R-:W-:Y:S01]  /*1770*/  WARPGROUP.ARRIVE ;  /* 0x00000000000079c5 */ /* 0x000fe20000000000 */
[----:B------:R-:W-:Y:S01]  /*1780*/  UMOV UR5, 0x80000020 ;  /* 0x8000002000057882 */ /* 0x000fe20000000000 */
[----:B------:R-:W-:-:S09]  /*1790*/  UMOV UR7, 0x80000020 ;  /* 0x8000002000077882 */ /* 0x000fd20000000000 */
[----:B------:R-:W-:-:S04]  /*17a0*/  UIADD3 UR4, UR4, 0xc100, URZ ;  /* 0x0000c10004047890 */ /* 0x000fc8000fffe03f */
[----:B------:R-:W-:-:S04]  /*17b0*/  USHF.R.U32.HI UR4, URZ, 0x4, UR4 ;  /* 0x000000043f047899 */ /* 0x000fc80008011604 */
[----:B------:R-:W-:-:S04]  /*17c0*/  ULOP3.LUT UR4, UR4, 0x3fff, URZ, 0xc0, !UPT ;  /* 0x00003fff04047892 */ /* 0x000fc8000f8ec03f */
[----:B------:R-:W-:-:S03]  /*17d0*/  ULOP3.LUT UR8, UR4, 0x10000, URZ, 0xfc, !UPT ;  /* 0x0001000004087892 */ /* 0x000fc6000f8efc3f */
[----:B------:R-:W-:Y:S01]  /*17e0*/  UMOV UR4, UR9 ;  /* 0x0000000900047c82 */ /* 0x000fe20008000000 */
[----:B------:R-:W-:-:S07]  /*17f0*/  ULEA UR10, UR39, UR8, 0xa ;  /* 0x00000008270a7291 */ /* 0x000fce000f8e503f */
[----:B------:R-:W-:Y:S02]  /*1800*/  UMOV UR6, UR10 ;  /* 0x0000000a00067c82 */ /* 0x000fe40008000000 */
[----:B------:R-:W-:Y:S01]  /*1810*/  IGMMA.64x256x32.S8.S8 R24, gdesc[UR4], RZ, !UPT, gsb0 ;  /* 0x06600000041879f1 */ /* 0x000fe2000c0410ff */
[----:B------:R-:W-:Y:S01]  /*1820*/  UIADD3 UR4, UR9, 0x200, URZ ;  /* 0x0000020009047890 */ /* 0x000fe2000fffe03f */
[----:B------:R-:W-:Y:S01]  /*1830*/  UMOV UR5, 0x80000020 ;  /* 0x8000002000057882 */ /* 0x000fe20000000000 */
[----:B------:R-:W-:Y:S02]  /*1840*/  WARPGROUP.DEPBAR.LE gsb0, 0x0 ;  /* 0x00008000000079c5 */ /* 0x000fe40000010000 */
[----:B------:R-:W-:Y:S01]  /*1850*/  STL.64 [R1], R24 ;  /* 0x0000001801007387 */ /* 0x000fe20000100a00 */
[----:B------:R-:W-:Y:S01]  /*1860*/  IMAD.MOV.U32 R235, RZ, RZ, R52 ;  /* 0x000000ffffeb7224 */ /* 0x000fe200078e0034 */
[----:B------:R-:W-:Y:S01]  /*1870*/  MOV R232, R55 ;  /* 0x0000003700e87202 */ /* 0x000fe20000000f00 */
[----:B------:R-:W-:Y:S01]  /*1880*/  IMAD.MOV.U32 R234, RZ, RZ, R53 ;  /* 0x000000ffffea7224 */ /* 0x000fe200078e0035 */
[----:B------:R-:W-:Y:S01]  /*1890*/  STL.64 [R1+0x8], R26 ;  /* 0x0000081a01007387 */ /* 0x000fe20000100a00 */
        /* <DEDUP_REMOVED lines=61> */
[----:B0-----:R-:W-:Y:S01]  /*1c70*/  MOV R6, R148 ;  /* 0x0000009400067202 */ /* 0x001fe20000000f00 */
[----:B------:R-:W-:Y:S01]  /*1c80*/  IMAD.MOV.U32 R177, RZ, RZ, R93 ;  /* 0x000000ffffb17224 */ /* 0x000fe200078e005d */
[----:B------:R0:W-:Y:S01]  /*1c90*/  STL.64 [R1+0x68], R50 ;  /* 0x0000683201007387 */ /* 0x0001e20000100a00 */
[----:B------:R-:W-:-:S02]  /*1ca0*/  IMAD.MOV.U32 R178, RZ, RZ, R94 ;  /* 0x000000ffffb27224 */ /* 0x000fc400078e005e */
[----:B------:R-:W-:Y:S01]  /*1cb0*/  IMAD.MOV.U32 R180, RZ, RZ, R96 ;  /* 0x000000ffffb47224 */ /* 0x000fe200078e0060 */
[----:B------:R-:W-:Y:S01]  /*1cc0*/  STL [R1+0x2b8], R155 ;  /* 0x0002b89b01007387 */ /* 0x000fe20000100800 */
[----:B------:R-:W-:Y:S02]  /*1cd0*/  IMAD.MOV.U32 R181, RZ, RZ, R97 ;  /* 0x000000ffffb57224 */ /* 0x000fe400078e0061 */
[----:B------:R-:W-:Y:S02]  /*1ce0*/  IMAD.MOV.U32 R182, RZ, RZ, R98 ;  /* 0x000000ffffb67224 */ /* 0x000fe400078e0062 */
[----:B------:R-:W-:Y:S02]  /*1cf0*/  IMAD.MOV.U32 R183, RZ, RZ, R99 ;  /* 0x000000ffffb77224 */ /* 0x000fe400078e0063 */
[----:B------:R-:W-:Y:S02]  /*1d00*/  IMAD.MOV.U32 R185, RZ, RZ, R101 ;  /* 0x000000ffffb97224 */ /* 0x000fe400078e0065 */
[----:B------:R-:W-:-:S02]  /*1d10*/  IMAD.MOV.U32 R186, RZ, RZ, R102 ;  /* 0x000000ffffba7224 */ /* 0x000fc400078e0066 */
[----:B------:R-:W-:Y:S02]  /*1d20*/  IMAD.MOV.U32 R187, RZ, RZ, R103 ;  /* 0x000000ffffbb7224 */ /* 0x000fe400078e0067 */
        /* <DEDUP_REMOVED lines=37> */
[----:B0-----:R-:W-:-:S06]  /*1f80*/  WARPGROUP.ARRIVE ;  /* 0x00000000000079c5 */ /* 0x001fcc0000000000 */
[----:B------:R-:W-:Y:S03]  /*1f90*/  IGMMA.64x256x32.S8.S8 R24, gdesc[UR4], RZ, !UPT, gsb0 ;  /* 0x06600000041879f1 */ /* 0x000fe6000c0410ff */
[----:B------:R-:W-:Y:S02]  /*1fa0*/  WARPGROUP.DEPBAR.LE gsb0, 0x0 ;  /* 0x00008000000079c5 */ /* 0x000fe40000010000 */
[----:B------:R-:W-:Y:S04]  /*1fb0*/  STL.64 [R1+0x2b0], R150 ;  /* 0x0002b09601007387 */ /* 0x000fe80000100a00 */
        /* <DEDUP_REMOVED lines=20> */
[----:B------:R0:W-:Y:S04]  /*2100*/  STL.64 [R1+0x208], R108 ;  /* 0x0002086c01007387 */ /* 0x0001e80000100a00 */
[----:B0-----:R-:W2:Y:S04]  /*2110*/  LDL.LU R108, [R1] ;  /* 0x00000000016c7983 */ /* 0x001ea80000300800 */
[----:B------:R-:W2:Y:S04]  /*2120*/  LDL.LU R109, [R1+0x4] ;  /* 0x00000400016d7983 */ /* 0x000ea80000300800 */
        /* <DEDUP_REMOVED lines=25> */
[----:B------:R-:W2:Y:S01]  /*22c0*/  LDL.LU R135, [R1+0x6c] ;  /* 0x00006c0001877983 */ /* 0x000ea20000300800 */
        /* <DEDUP_REMOVED lines=16> */
[----:B------:R-:W-:Y:S01]  /*23d0*/  UIADD3 UR4, UR9, 0x2, URZ ;  /* 0x0000000209047890 */ /* 0x000fe2000fffe03f */
[----:B------:R-:W-:Y:S01]  /*23e0*/  IMAD.MOV.U32 R147, RZ, RZ, R224 ;  /* 0x000000ffff937224 */ /* 0x000fe200078e00e0 */
[----:B------:R-:W-:Y:S01]  /*23f0*/  UIADD3 UR6, UR10, 0x2, URZ ;  /* 0x000000020a067890 */ /* 0x000fe2000fffe03f */
[----:B------:R-:W-:Y:S01]  /*2400*/  IMAD.MOV.U32 R149, RZ, RZ, R222 ;  /* 0x000000ffff957224 */ /* 0x000fe200078e00de */
[----:B------:R-:W-:Y:S01]  /*2410*/  MOV R222, R20 ;  /* 0x0000001400de7202 */ /* 0x000fe20000000f00 */
[----:B------:R-:W-:Y:S01]  /*2420*/  IMAD.MOV.U32 R150, RZ, RZ, R221 ;  /* 0x000000ffff967224 */ /* 0x000fe200078e00dd */
[----:B------:R-:W-:Y:S01]  /*2430*/  UMOV UR5, 0x80000020 ;  /* 0x8000002000057882 */ /* 0x000fe20000000000 */
[----:B------:R-:W-:Y:S01]  /*2440*/  IMAD.MOV.U32 R151, RZ, RZ, R220 ;  /* 0x000000ffff977224 */ /* 0x000fe200078e00dc */
[----:B------:R-:W-:Y:S01]  /*2450*/  UMOV UR7, 0x80000020 ;  /* 0x8000002000077882 */ /* 0x000fe20000000000 */
        /* <DEDUP_REMOVED lines=12> */
[----:B------:R-:W-:-:S06]  /*2520*/  IMAD.MOV.U32 R235, RZ, RZ, R2 ;  /* 0x000000ffffeb7224 */ /* 0x000fcc00078e0002 */
[----:B--2---:R-:W-:-:S06]  /*2530*/  WARPGROUP.ARRIVE ;  /* 0x00000000000079c5 */ /* 0x004fcc0000000000 */
[----:B------:R-:W-:Y:S03]  /*2540*/  IGMMA.64x256x32.S8.S8 R108, gdesc[UR4], R108, gsb0 ;  /* 0x06600000046c79f1 */ /* 0x000fe6000804106c */
[----:B------:R-:W-:Y:S02]  /*2550*/  WARPGROUP.DEPBAR.LE gsb0, 0x0 ;  /* 0x00008000000079c5 */ /* 0x000fe40000010000 */
[----:B------:R-:W-:Y:S04]  /*2560*/  STL.64 [R1], R108 ;  /* 0x0000006c01007387 */ /* 0x000fe80000100a00 */
        /* <DEDUP_REMOVED lines=63> */
[----:B0-----:R1:W5:Y:S04]  /*2960*/  LDL.LU R155, [R1+0x2b8] ;  /* 0x0002b800019b7983 */ /* 0x0013680000300800 */
[----:B------:R-:W2:Y:S04]  /*2970*/  LDL.LU.64 R150, [R1+0x2b0] ;  /* 0x0002b00001967983 */ /* 0x000ea80000300a00 */
        /* <DEDUP_REMOVED lines=20> */
[----:B------:R-:W2:Y:S01]  /*2ac0*/  LDL.LU.64 R108, [R1+0x208] ;  /* 0x00020800016c7983 */ /* 0x000ea20000300a00 */
[----:B------:R-:W-:Y:S01]  /*2ad0*/  UIADD3 UR4, UR9, 0x202, URZ ;  /* 0x0000020209047890 */ /* 0x000fe2000fffe03f */
[----:B------:R-:W-:Y:S01]  /*2ae0*/  UMOV UR5, 0x80000020 ;  /* 0x8000002000057882 */ /* 0x000fe20000000000 */
[----:B--2---:R-:W-:-:S07]  /*2af0*/  WARPGROUP.ARRIVE ;  /* 0x00000000000079c5 */ /* 0x004fce0000000000 */
[----:B------:R-:W-:Y:S03]  /*2b00*/  IGMMA.64x256x32.S8.S8 R24, gdesc[UR4], R24, gsb0 ;  /* 0x06600000041879f1 */ /* 0x000fe60008041018 */
[----:B------:R-:W-:Y:S02]  /*2b10*/  WARPGROUP.DEPBAR.LE gsb0, 0x0 ;  /* 0x00008000000079c5 */ /* 0x000fe40000010000 */
[----:B-1----:R-:W-:Y:S05]  /*2b20*/  @!P1 BRA `(.L_x_22) ;  /* 0x0000002000909947 */ /* 0x002fea0003800000 */
[----:B------:R-:W-:Y:S02]  /*2b30*/  UIADD3 UR4, UR39, 0x1, URZ ;  /* 0x0000000127047890 */ /* 0x000fe4000fffe03f */
[----:B------:R-:W-:Y:S02]  /*2b40*/  UMOV UR10, UR39 ;  /* 0x00000027000a7c82 */ /* 0x000fe40008000000 */
[----:B------:R-:W-:-:S04]  /*2b50*/  UISETP.NE.AND UP0, UPT, UR4, 0x3, UPT ;  /* 0x000000030400788c */ /* 0x000fc8000bf05270 */
[----:B------:R-:W-:Y:S02]  /*2b60*/  USEL UR5, URZ, 0x1, UP0 ;  /* 0x000000013f057887 */ /* 0x000fe40008000000 */
[----:B------:R-:W-:Y:S02]  /*2b70*/  USEL UR9, UR4, URZ, UP0 ;  /* 0x0000003f04097287 */ /* 0x000fe40008000000 */
[----:B------:R-:W-:-:S06]  /*2b80*/  ULOP3.LUT UR5, UR38, UR5, URZ, 0x3c, !UPT ;  /* 0x0000000526057292 */ /* 0x000fcc000f8e3c3f */
[----:B------:R-:W-:-:S07]  /*2b90*/  IMAD.U32 R2, RZ, RZ, UR5 ;  /* 0x00000005ff027e24 */ /* 0x000fce000f8e00ff */
.L_x_29:
[----:B------:R-:W-:Y:S05]  /*2ba0*/  @!P0 BRA `(.L_x_23) ;  /* 0x0000000000048947 */ /* 0x000fea0003800000 */
[----:B------:R-:W-:Y:S01]  /*2bb0*/  BPT.TRAP 0x1 ;  /* 0x000000040000795c */ /* 0x000fe20000300000 */
.L_x_23:
[----:B------:R-:W0:Y:S01]  /*2bc0*/  S2UR UR5, SR_CgaCtaId ;  /* 0x00000000000579c3 */ /* 0x000e220000008800 */
[----:B------:R-:W-:Y:S01]  /*2bd0*/  UMOV UR4, 0x400 ;  /* 0x0000040000047882 */ /* 0x000fe20000000000 */
[----:B------:R-:W-:Y:S01]  /*2be0*/  IMAD.U32 R4, RZ, RZ, UR9 ;  /* 0x00000009ff047e24 */ /* 0x000fe2000f8e00ff */
[----:B------:R-:W-:Y:S01]  /*2bf0*/  SHF.L.U32 R5, R2, 0x1f, RZ ;  /* 0x0000001f02057819 */ /* 0x000fe200000006ff */
[----:B0-----:R-:W-:-:S06]  /*2c00*/  ULEA UR4, UR5, UR4, 0x18 ;  /* 0x0000000405047291 */ /* 0x001fcc000f8ec03f */
[----:B------:R-:W-:-:S05]  /*2c10*/  MOV R0, UR4 ;  /* 0x0000000400007c02 */ /* 0x000fca0008000f00 */
[----:B------:R-:W-:-:S04]  /*2c20*/  IMAD R4, R4, 0x8, R0 ;  /* 0x0000000804047824 */ /* 0x000fc800078e0200 */
[----:B------:R0:W1:Y:S01]  /*2c30*/  SYNCS.PHASECHK.TRANS64.TRYWAIT P1, [R4+URZ], R5 ;  /* 0x00000005040075a7 */ /* 0x000062000802017f */
[----:B------:R-:W-:Y:S05]  /*2c40*/  @!P0 BRA `(.L_x_24) ;  /* 0x0000000000048947 */ /* 0x000fea0003800000 */
[----:B------:R-:W-:Y:S01]  /*2c50*/  BPT.TRAP 0x1 ;  /* 0x000000040000795c */ /* 0x000fe20000300000 */
.L_x_24:
[----:B-1----:R-:W-:Y:S05]  /*2c60*/  @P1 BRA `(.L_x_25) ;  /* 0x0000000000081947 */ /* 0x002fea0003800000 */
[----:B------:R-:W1:Y:S02]  /*2c70*/  SYNCS.PHASECHK.TRANS64.TRYWAIT P1, [R4+URZ], R5 ;  /* 0x00000005040075a7 */ /* 0x000e64000802017f */
[----:B-1----:R-:W-:Y:S05]  /*2c80*/  @!P1 BRA `(.L_x_26) ;  /* 0x0000011400fc9947 */ /* 0x002fea0003800000 */
.L_x_25:
        /* <DEDUP_REMOVED lines=64> */
[----:B--2---:R-:W2:Y:S04]  /*3090*/  LDL.LU.64 R24, [R1] ;  /* 0x0000000001187983 */ /* 0x004ea80000300a00 */
        /* <DEDUP_REMOVED lines=63> */
[----:B------:R-:W-:-:S02]  /*3490*/  ULEA UR11, UR9, UR45, 0xa ;  /* 0x0000002d090b7291 */ /* 0x000fc4000f8e503f */
[----:B------:R-:W-:Y:S01]  /*34a0*/  ULEA UR12, UR9, UR8, 0xa ;  /* 0x00000008090c7291 */ /* 0x000fe2000f8e503f */
[----:B------:R-:W-:Y:S01]  /*34b0*/  UMOV UR5, 0x80000020 ;  /* 0x8000002000057882 */ /* 0x000fe20000000000 */
[----:B------:R-:W-:-:S03]  /*34c0*/  UMOV UR7, 0x80000020 ;  /* 0x8000002000077882 */ /* 0x000fc60000000000 */
[----:B------:R-:W-:Y:S02]  /*34d0*/  UMOV UR4, UR11 ;  /* 0x0000000b00047c82 */ /* 0x000fe40008000000 */
[----:B------:R-:W-:Y:S01]  /*34e0*/  UMOV UR6, UR12 ;  /* 0x0000000c00067c82 */ /* 0x000fe20008000000 */
[----:B--2---:R-:W-:-:S06]  /*34f0*/  WARPGROUP.ARRIVE ;  /* 0x00000000000079c5 */ /* 0x004fcc0000000000 */
[----:B------:R-:W-:Y:S03]  /*3500*/  IGMMA.64x256x32.S8.S8 R24, gdesc[UR4], R24, gsb0 ;  /* 0x06600000041879f1 */ /* 0x000fe60008041018 */
[----:B------:R-:W-:Y:S02]  /*3510*/  WARPGROUP.DEPBAR.LE gsb0, 0x0 ;  /* 0x00008000000079c5 */ /* 0x000fe40000010000 */
[----:B------:R-:W-:Y:S01]  /*3520*/  STL.64 [R1], R24 ;  /* 0x0000001801007387 */ /* 0x000fe20000100a00 */
[----:B01----:R-:W-:Y:S01]  /*3530*/  IMAD.MOV.U32 R5, RZ, RZ, R150 ;  /* 0x000000ffff057224 */ /* 0x003fe200078e0096 */
        /* <DEDUP_REMOVED lines=54> */
[----:B------:R0:W-:Y:S01]  /*38a0*/  STL [R1+0x70], R52 ;  /* 0x0000703401007387 */ /* 0x0001e20000100800 */
[----:B------:R-:W-:Y:S01]  /*38b0*/  IMAD.MOV.U32 R196, RZ, RZ, R112 ;  /* 0x000000ffffc47224 */ /* 0x000fe200078e0070 */
[----:B------:R-:W-:Y:S01]  /*38c0*/  MOV R179, R95 ;  /* 0x0000005f00b37202 */ /* 0x000fe20000000f00 */
[----:B------:R-:W-:Y:S01]  /*38d0*/  IMAD.MOV.U32 R197, RZ, RZ, R113 ;  /* 0x000000ffffc57224 */ /* 0x000fe200078e0071 */
[----:B------:R-:W2:Y:S01]  /*38e0*/  LDL.LU.64 R150, [R1+0x4b8] ;  /* 0x0004b80001967983 */ /* 0x000ea20000300a00 */
        /* <DEDUP_REMOVED lines=40> */
[----:B------:R-:W-:-:S02]  /*3b70*/  IMAD.MOV.U32 R169, RZ, RZ, R85 ;  /* 0x000000ffffa97224 */ /* 0x000fc400078e0055 */
[----:B------:R-:W-:Y:S01]  /*3b80*/  IMAD.MOV.U32 R166, RZ, RZ, R82 ;  /* 0x000000ffffa67224 */ /* 0x000fe200078e0052 */
[----:B------:R-:W2:Y:S01]  /*3b90*/  LDL.LU.64 R128, [R1+0x460] ;  /* 0x0004600001807983 */ /* 0x000ea20000300a00 */
[----:B------:R-:W-:Y:S02]  /*3ba0*/  IMAD.MOV.U32 R164, RZ, RZ, R80 ;  /* 0x000000ffffa47224 */ /* 0x000fe400078e0050 */
[----:B------:R-:W-:Y:S01]  /*3bb0*/  IMAD.MOV.U32 R165, RZ, RZ, R81 ;  /* 0x000000ffffa57224 */ /* 0x000fe200078e0051 */
[----:B------:R-:W2:Y:S01]  /*3bc0*/  LDL.LU.64 R126, [R1+0x458] ;  /* 0x00045800017e7983 */ /* 0x000ea20000300a00 */
[----:B------:R-:W-:Y:S02]  /*3bd0*/  IMAD.MOV.U32 R162, RZ, RZ, R78 ;  /* 0x000000ffffa27224 */ /* 0x000fe400078e004e */
        /* <DEDUP_REMOVED lines=55> */
[----:B0-----:R-:W2:Y:S04]  /*3f50*/  LDL.LU.64 R52, [R1+0x330] ;  /* 0x0003300001347983 */ /* 0x001ea80000300a00 */
        /* <DEDUP_REMOVED lines=15> */
[----:B------:R-:W-:-:S02]  /*4050*/  UMOV UR5, 0x80000020 ;  /* 0x8000002000057882 */ /* 0x000fc40000000000 */
[----:B-----5:R-:W-:Y:S01]  /*4060*/  STL [R1+0x2b8], R155 ;  /* 0x0002b89b01007387 */ /* 0x020fe20000100800 */
[----:B--2---:R-:W-:-:S06]  /*4070*/  WARPGROUP.ARRIVE ;  /* 0x00000000000079c5 */ /* 0x004fcc0000000000 */
[----:B------:R-:W-:Y:S03]  /*4080*/  IGMMA.64x256x32.S8.S8 R24, gdesc[UR4], R24, gsb0 ;  /* 0x06600000041879f1 */ /* 0x000fe60008041018 */
        /* <DEDUP_REMOVED lines=66> */
[----:B------:R-:W-:-:S02]  /*44b0*/  IMAD.MOV.U32 R146, RZ, RZ, R226 ;  /* 0x000000ffff927224 */ /* 0x000fc400078e00e2 */
[----:B------:R-:W-:Y:S02]  /*44c0*/  IMAD.MOV.U32 R147, RZ, RZ, R225 ;  /* 0x000000ffff937224 */ /* 0x000fe400078e00e1 */
[----:B------:R-:W-:Y:S01]  /*44d0*/  IMAD.MOV.U32 R149, RZ, RZ, R223 ;  /* 0x000000ffff957224 */ /* 0x000fe200078e00df */
[----:B------:R-:W-:Y:S01]  /*44e0*/  MOV R223, R20 ;  /* 0x0000001400df7202 */ /* 0x000fe20000000f00 */
        /* <DEDUP_REMOVED lines=13> */
[----:B------:R-:W-:Y:S01]  /*45c0*/  IMAD.MOV.U32 R234, RZ, RZ, R5 ;  /* 0x000000ffffea7224 */ /* 0x000fe200078e0005 */
[----:B------:R-:W-:Y:S02]  /*45d0*/  UIADD3 UR4, UR11, 0x2, URZ ;  /* 0x000000020b047890 */ /* 0x000fe4000fffe03f */
[----:B------:R-:W-:Y:S01]  /*45e0*/  UIADD3 UR6, UR12, 0x2, URZ ;  /* 0x000000020c067890 */ /* 0x000fe2000fffe03f */
[----:B------:R-:W-:Y:S01]  /*45f0*/  UMOV UR5, 0x80000020 ;  /* 0x8000002000057882 */ /* 0x000fe20000000000 */
[----:B------:R-:W-:Y:S01]  /*4600*/  UMOV UR7, 0x80000020 ;  /* 0x8000002000077882 */ /* 0x000fe20000000000 */
        /* <DEDUP_REMOVED lines=96> */
[----:B------:R-:W-:Y:S01]  /*4c10*/  BPT.TRAP 0x1 ;  /* 0x000000040000795c */ /* 0x000fe20000300000 */
.L_x_27:
[----:B------:R-:W-:Y:S01]  /*4c20*/  ISETP.NE.AND P1, PT, R19, RZ, PT ;  /* 0x000000ff1300720c */ /* 0x000fe20003f25270 */
[----:B------:R-:W-:Y:S01]  /*4c30*/  IMAD.U32 R4, RZ, RZ, UR10 ;  /* 0x0000000aff047e24 */ /* 0x000fe2000f8e00ff */
[----:B------:R-:W-:-:S11]  /*4c40*/  UISETP.GT.U32.AND UP0, UPT, UR40, 0x1, UPT ;  /* 0x000000012800788c */ /* 0x000fd6000bf04070 */
[----:B------:R-:W-:-:S04]  /*4c50*/  @P1 IMAD R4, R4, 0x8, R0 ;  /* 0x0000000804041824 */ /* 0x000fc800078e0200 */
[----:B------:R-:W-:-:S05]  /*4c60*/  @P1 VIADD R4, R4, 0x18 ;  /* 0x0000001804041836 */ /* 0x000fca0000000000 */
[----:B-----5:R-:W-:-:S04]  /*4c70*/  @P1 PRMT R4, R155, 0x654, R4 ;  /* 0x000006549b041816 */ /* 0x020fc80000000004 */
[----:B------:R0:W-:Y:S01]  /*4c80*/  @P1 SYNCS.ARRIVE.TRANS64.RED.A1T0 RZ, [R4+URZ], RZ ;  /* 0x000000ff04ff19a7 */ /* 0x0001e2000810043f */
[----:B------:R-:W-:-:S13]  /*4c90*/  PLOP3.LUT P1, PT, PT, PT, UP0, 0x80, 0x0 ;  /* 0x000000000000781c */ /* 0x000fda0003f2f008 */
[----:B0-----:R-:W-:Y:S05]  /*4ca0*/  @P1 BRA `(.L_x_28) ;  /* 0x0000000000041947 */ /* 0x001fea0003800000 */
[----:B------:R-:W-:Y:S01]  /*4cb0*/  BPT.TRAP 0x1 ;  /* 0x000000040000795c */ /* 0x000fe20000300000 */
.L_x_28:
[----:B------:R-:W-:Y:S01]  /*4cc0*/  UIADD3 UR9, UR9, 0x1, URZ ;  /* 0x0000000109097890 */ /* 0x000fe2000fffe03f */
[C---:B------:R-:W-:Y:S01]  /*4cd0*/  ISETP.GT.AND P1, PT, R3.reuse, 0x1, PT ;  /* 0x000000010300780c */ /* 0x040fe20003f24270 */
[----:B------:R-:W-:Y:S01]  /*4ce0*/  UIADD3 UR10, UR10, 0x1, URZ ;  /* 0x000000010a0a7890 */ /* 0x000fe2000fffe03f */
[----:B------:R-:W-:Y:S01]  /*4cf0*/  IADD3 R3, R3, -0x1, RZ ;  /* 0xffffffff03037810 */ /* 0x000fe20007ffe0ff */
[----:B------:R-:W-:Y:S02]  /*4d00*/  UISETP.NE.AND UP0, UPT, UR9, 0x3, UPT ;  /* 0x000000030900788c */ /* 0x000fe4000bf05270 */
[----:B------:R-:W-:Y:S02]  /*4d10*/  UISETP.NE.AND UP1, UPT, UR10, 0x3, UPT ;  /* 0x000000030a00788c */ /* 0x000fe4000bf25270 */
[----:B------:R-:W-:Y:S02]  /*4d20*/  USEL UR4, URZ, 0x1, UP0 ;  /* 0x000000013f047887 */ /* 0x000fe40008000000 */
[----:B------:R-:W-:-:S02]  /*4d30*/  USEL UR9, UR9, URZ, UP0 ;  /* 0x0000003f09097287 */ /* 0x000fc40008000000 */
[----:B------:R-:W-:Y:S02]  /*4d40*/  USEL UR10, UR10, URZ, UP1 ;  /* 0x0000003f0a0a7287 */ /* 0x000fe40008800000 */
[----:B------:R-:W-:Y:S01]  /*4d50*/  LOP3.LUT R2, R2, UR4, RZ, 0x3c, !PT ;  /* 0x0000000402027c12 */ /* 0x000fe2000f8e3cff */
[----:B------:R-:W-:Y:S09]  /*4d60*/  @P1 BRA `(.L_x_29) ;  /* 0xffffffdc008c1947 */ /* 0x000ff2000383ffff */
.L_x_22:
[----:B------:R-:W0:Y:S02]  /*4d70*/  LDC R2, c[0x0][0x28c] ;  /* 0x0000a300ff027b82 */ /* 0x000e240000000800 */
[----:B0-----:R-:W-:-:S13]  /*4d80*/  ISETP.GE.AND P1, PT, R2, 0x1, PT ;  /* 0x000000010200780c */ /* 0x001fda0003f26270 */
[----:B------:R-:W-:Y:S05]  /*4d90*/  @!P1 BRA `(.L_x_30) ;  /* 0x0000000000549947 */ /* 0x000fea0003800000 */
[----:B------:R-:W-:Y:S05]  /*4da0*/  @!P0 BRA `(.L_x_31) ;  /* 0x0000000000048947 */ /* 0x000fea0003800000 */
[----:B------:R-:W-:Y:S01]  /*4db0*/  BPT.TRAP 0x1 ;  /* 0x000000040000795c */ /* 0x000fe20000300000 */
.L_x_31:
[----:B------:R-:W-:Y:S01]  /*4dc0*/  ISETP.NE.AND P0, PT, R19, RZ, PT ;  /* 0x000000ff1300720c */ /* 0x000fe20003f05270 */
[----:B------:R-:W-:-:S12]  /*4dd0*/  BSSY B0, `(.L_x_32) ;  /* 0x000000d000007945 */ /* 0x000fd80003800000 */
[----:B------:R-:W-:Y:S05]  /*4de0*/  @!P0 BRA `(.L_x_33) ;  /* 0x00000000002c8947 */ /* 0x000fea0003800000 */
[----:B------:R-:W-:-:S04]  /*4df0*/  UISETP.LT.AND UP0, UPT, UR44, 0x1, UPT ;  /* 0x000000012c00788c */ /* 0x000fc8000bf01270 */
[----:B------:R-:W-:-:S04]  /*4e00*/  USEL UR6, UR44, 0x1, UP0 ;  /* 0x000000012c067887 */ /* 0x000fc80008000000 */
[----:B------:R-:W-:-:S04]  /*4e10*/  UIADD3 UR6, UR39, UR44, -UR6 ;  /* 0x0000002c27067290 */ /* 0x000fc8000fffe806 */
[----:B------:R-:W-:-:S04]  /*4e20*/  UIMAD.WIDE.U32 UR4, UR6, -0x55555555, URZ ;  /* 0xaaaaaaab060478a5 */ /* 0x000fc8000f8e003f */
[----:B------:R-:W-:-:S04]  /*4e30*/  USHF.R.U32.HI UR4, URZ, 0x1, UR5 ;  /* 0x000000013f047899 */ /* 0x000fc80008011605 */
[----:B------:R-:W-:-:S06]  /*4e40*/  UIMAD UR6, UR4, -0x3, UR6 ;  /* 0xfffffffd040678a4 */ /* 0x000fcc000f8e0206 */
[----:B------:R-:W-:-:S04]  /*4e50*/  IMAD.U32 R2, RZ, RZ, UR6 ;  /* 0x00000006ff027e24 */ /* 0x000fc8000f8e00ff */
[----:B------:R-:W-:-:S04]  /*4e60*/  IMAD R0, R2, 0x8, R0 ;  /* 0x0000000802007824 */ /* 0x000fc800078e0200 */
[----:B------:R-:W-:-:S05]  /*4e70*/  VIADD R0, R0, 0x18 ;  /* 0x0000001800007836 */ /* 0x000fca0000000000 */
[----:B-----5:R-:W-:-:S04]  /*4e80*/  PRMT R0, R155, 0x654, R0 ;  /* 0x000006549b007816 */ /* 0x020fc80000000000 */
[----:B------:R0:W-:Y:S03]  /*4e90*/  SYNCS.ARRIVE.TRANS64.RED.A1T0 RZ, [R0+URZ], RZ ;  /* 0x000000ff00ff79a7 */ /* 0x0001e6000810043f */
.L_x_33:
[----:B------:R-:W-:Y:S05]  /*4ea0*/  BSYNC B0 ;  /* 0x0000000000007941 */ /* 0x000fea0003800000 */
.L_x_32:
[----:B------:R-:W-:-:S06]  /*4eb0*/  UISETP.GT.U32.AND UP0, UPT, UR40, 0x1, UPT ;  /* 0x000000012800788c */ /* 0x000fcc000bf04070 */
[----:B------:R-:W-:-:S13]  /*4ec0*/  PLOP3.LUT P0, PT, PT, PT, UP0, 0x80, 0x0 ;  /* 0x000000000000781c */ /* 0x000fda0003f0f008 */
[----:B------:R-:W-:Y:S05]  /*4ed0*/  @P0 BRA `(.L_x_30) ;  /* 0x0000000000040947 */ /* 0x000fea0003800000 */
[----:B------:R-:W-:Y:S01]  /*4ee0*/  BPT.TRAP 0x1 ;  /* 0x000000040000795c */ /* 0x000fe20000300000 */
.L_x_30:
[----:B------:R-:W1:Y:S01]  /*4ef0*/  S2R R6, SR_TID.X ;  /* 0x0000000000067919 */ /* 0x000e620000002100 */
[----:B------:R-:W-:Y:S01]  /*4f00*/  IMAD.MOV.U32 R13, RZ, RZ, 0x6540 ;  /* 0x00006540ff0d7424 */ /* 0x000fe200078e00ff */
[----:B------:R-:W-:Y:S02]  /*4f10*/  UIMAD.WIDE UR8, UR41, 0x100, URZ ;  /* 0x00000100290878a5 */ /* 0x000fe4000f8e023f */
[----:B------:R-:W-:Y:S01]  /*4f20*/  USHF.R.S32.HI UR10, URZ, 0x1f, UR43 ;  /* 0x0000001f3f0a7899 */ /* 0x000fe2000801142b */
[----:B------:R-:W-:Y:S01]  /*4f30*/  ULDC.64 UR6, c[0x0][0x5d0] ;  /* 0x0001740000067ab9 */ /* 0x000fe20000000a00 */
[----:B------:R-:W-:Y:S02]  /*4f40*/  USHF.L.U32 UR41, UR41, 0x8, URZ ;  /* 0x0000000829297899 */ /* 0x000fe4000800063f */
[----:B------:R-:W-:Y:S02]  /*4f50*/  UIMAD UR4, UR10, UR6, URZ ;  /* 0x000000060a0472a4 */ /* 0x000fe4000f8e023f */
[----:B------:R-:W-:-:S02]  /*4f60*/  UIADD3 UR39, UR44, UR39, URZ ;  /* 0x000000272c277290 */ /* 0x000fc4000fffe03f */
[----:B------:R-:W-:Y:S02]  /*4f70*/  UIMAD UR4, UR43, UR7, UR4 ;  /* 0x000000072b0472a4 */ /* 0x000fe4000f8e0204 */
[----:B------:R-:W-:Y:S02]  /*4f80*/  UISETP.GT.U32.AND UP1, UPT, UR39, 0x2, UPT ;  /* 0x000000022700788c */ /* 0x000fe4000bf24070 */
[----:B------:R-:W-:Y:S02]  /*4f90*/  UISETP.GE.U32.AND UP2, UPT, UR44, 0x3, UPT ;  /* 0x000000032c00788c */ /* 0x000fe4000bf46070 */
[----:B------:R-:W-:Y:S01]  /*4fa0*/  UISETP.LT.U32.AND UP1, UPT, UR44, 0x3, UP1 ;  /* 0x000000032c00788c */ /* 0x000fe20008f21070 */
[--C-:B-1----:R-:W-:Y:S01]  /*4fb0*/  SHF.R.U32.HI R2, RZ, 0x7, R6.reuse ;  /* 0x00000007ff027819 */ /* 0x102fe20000011606 */
[----:B------:R-:W-:Y:S01]  /*4fc0*/  IMAD.SHL.U32 R12, R6, 0x2, RZ ;  /* 0x00000002060c7824 */ /* 0x000fe200078e00ff */
[----:B------:R-:W-:Y:S02]  /*4fd0*/  SHF.R.U32.HI R3, RZ, 0x2, R6 ;  /* 0x00000002ff037819 */ /* 0x000fe40000011606 */
[----:B------:R-:W-:-:S02]  /*4fe0*/  LOP3.LUT R2, R2, 0x1, RZ, 0xc0, !PT ;  /* 0x0000000102027812 */ /* 0x000fc400078ec0ff */
[----:B------:R-:W-:Y:S02]  /*4ff0*/  LOP3.LUT R4, R6, 0x60, RZ, 0xc0, !PT ;  /* 0x0000006006047812 */ /* 0x000fe400078ec0ff */
[----:B------:R-:W-:Y:S02]  /*5000*/  LOP3.LUT R3, R3, 0x7, RZ, 0xc0, !PT ;  /* 0x0000000703037812 */ /* 0x000fe400078ec0ff */
[----:B------:R-:W-:Y:S02]  /*5010*/  SHF.L.U32 R160, R2, 0x6, RZ ;  /* 0x0000000602a07819 */ /* 0x000fe400000006ff */
[----:B------:R-:W-:Y:S02]  /*5020*/  LOP3.LUT R12, R12, 0x6, RZ, 0xc0, !PT ;  /* 0x000000060c0c7812 */ /* 0x000fe400078ec0ff */
[----:B------:R-:W-:Y:S02]  /*5030*/  SHF.R.U32.HI R4, RZ, 0x1, R4 ;  /* 0x00000001ff047819 */ /* 0x000fe40000011604 */
[----:B------:R-:W-:-:S02]  /*5040*/  LOP3.LUT R160, R160, 0x40, R3, 0xe2, !PT ;  /* 0x00000040a0a07812 */ /* 0x000fc400078ee203 */
[----:B------:R-:W-:Y:S01]  /*5050*/  PRMT R12, R12, R13, UR42 ;  /* 0x0000002a0c0c7e16 */ /* 0x000fe2000800000d */
[----:B------:R-:W-:Y:S01]  /*5060*/  USHF.L.U32 UR42, UR42, 0x8, URZ ;  /* 0x000000082a2a7899 */ /* 0x000fe2000800063f */
[----:B0-----:R-:W-:Y:S01]  /*5070*/  IADD3 R0, RZ, -R4, -R3 ;  /* 0x80000004ff007210 */ /* 0x001fe20007ffe803 */
[----:B------:R-:W-:Y:S01]  /*5080*/  IMAD.MOV.U32 R3, RZ, RZ, -0x2 ;  /* 0xfffffffeff037424 */ /* 0x000fe200078e00ff */
[----:B------:R-:W-:Y:S01]  /*5090*/  LOP3.LUT R160, R160, UR8, R4, 0xfe, !PT ;  /* 0x00000008a0a07c12 */ /* 0x000fe2000f8efe04 */
[----:B------:R-:W-:Y:S01]  /*50a0*/  IMAD.U32 R4, RZ, RZ, UR6 ;  /* 0x00000006ff047e24 */ /* 0x000fe2000f8e00ff */
[----:B------:R-:W-:Y:S01]  /*50b0*/  SHF.R.S32.HI R13, RZ, 0x1f, R12 ;  /* 0x0000001fff0d7819 */ /* 0x000fe2000001140c */
[----:B------:R-:W-:Y:S01]  /*50c0*/  ULDC UR6, c[0x0][0x284] ;  /* 0x0000a10000067ab9 */ /* 0x000fe20000000800 */
[----:B------:R-:W-:Y:S02]  /*50d0*/  IMAD R0, R2, -0x40, R0 ;  /* 0xffffffc002007824 */ /* 0x000fe400078e0200 */
[----:B------:R-:W-:-:S02]  /*50e0*/  IMAD.U32 R154, RZ, RZ, UR6 ;  /* 0x00000006ff9a7e24 */ /* 0x000fc4000f8e00ff */
[----:B------:R-:W-:-:S03]  /*50f0*/  IMAD.WIDE.U32 R4, R4, UR43, R12 ;  /* 0x0000002b04047c25 */ /* 0x000fc6000f8e000c */
[----:B------:R-:W-:Y:S02]  /*5100*/  IADD3 R154, R154, -UR41, R0 ;  /* 0x800000299a9a7c10 */ /* 0x000fe4000fffe000 */
[----:B------:R-:W-:Y:S01]  /*5110*/  IADD3 R5, R5, UR4, RZ ;  /* 0x0000000405057c10 */ /* 0x000fe2000fffe0ff */
[----:B------:R-:W-:Y:S01]  /*5120*/  ULDC UR4, c[0x0][0x288] ;  /* 0x0000a20000047ab9 */ /* 0x000fe20000000800 */
[----:B------:R-:W-:Y:S01]  /*5130*/  LOP3.LUT R0, R6, 0x3, RZ, 0xc0, !PT ;  /* 0x0000000306007812 */ /* 0x000fe200078ec0ff */
[----:B------:R-:W-:-:S04]  /*5140*/  UISETP.GE.AND UP0, UPT, UR42, UR4, UPT ;  /* 0x000000042a00728c */ /* 0x000fc8000bf06270 */
[----:B------:R-:W-:Y:S01]  /*5150*/  UISETP.GE.OR UP0, UPT, UR41, UR6, UP0 ;  /* 0x000000062900728c */ /* 0x000fe20008706670 */
[----:B------:R-:W-:Y:S01]  /*5160*/  IMAD R0, R0, R3, UR4 ;  /* 0x0000000400007e24 */ /* 0x000fe2000f8e0203 */
[----:B------:R-:W-:Y:S02]  /*5170*/  UIMAD.WIDE.U32 UR4, UR39, -0x55555555, URZ ;  /* 0xaaaaaaab270478a5 */ /* 0x000fe4000f8e003f */
[----:B------:R-:W-:Y:S01]  /*5180*/  USEL UR6, URZ, 0x1, !UP1 ;  /* 0x000000013f067887 */ /* 0x000fe2000c800000 */
[----:B------:R-:W-:Y:S01]  /*5190*/  VIADD R0, R0, -UR42 ;  /* 0x8000002a00007c36 */ /* 0x000fe20008000000 */
[----:B------:R-:W-:Y:S01]  /*51a0*/  PLOP3.LUT P0, PT, PT, PT, UP0, 0x80, 0x0 ;  /* 0x000000000000781c */ /* 0x000fe20003f0f008 */
[----:B------:R-:W-:Y:S02]  /*51b0*/  USHF.R.U32.HI UR4, URZ, 0x1, UR5 ;  /* 0x000000013f047899 */ /* 0x000fe40008011605 */
[----:B------:R-:W-:Y:S02]  /*51c0*/  ULOP3.LUT UR38, UR38, UR6, URZ, 0x3c, !UPT ;  /* 0x0000000626267292 */ /* 0x000fe4000f8e3c3f */
[----:B------:R-:W-:-:S02]  /*51d0*/  UIMAD UR39, UR4, -0x3, UR39 ;  /* 0xfffffffd042778a4 */ /* 0x000fc4000f8e0227 */
[----:B------:R-:W-:Y:S01]  /*51e0*/  @UP2 ULOP3.LUT UR38, UR38, 0x1, UR4, 0x78, !UPT ;  /* 0x0000000126262892 */ /* 0x000fe2000f8e7804 */
[----:B------:R-:W-:-:S05]  /*51f0*/  UMOV UR41, 0xffffffff ;  /* 0xffffffff00297882 */ /* 0x000fca0000000000 */
[----:B------:R-:W-:Y:S06]  /*5200*/  @P0 BRA `(.L_x_34) ;  /* 0x000000d000f80947 */ /* 0x000fec0003800000 */
[----:B------:R-:W0:Y:S01]  /*5210*/  LDC.64 R2, c[0x0][0x5c8] ;  /* 0x00017200ff027b82 */ /* 0x000e220000000a00 */
[----:B------:R-:W-:Y:S01]  /*5220*/  ULDC.64 UR4, c[0x0][0x5c0] ;  /* 0x0001700000047ab9 */ /* 0x000fe20000000a00 */
[----:B------:R-:W-:Y:S01]  /*5230*/  BSSY B0, `(.L_x_34) ;  /* 0x0000d3b000007945 */ /* 0x000fe20003800000 */
[C---:B0-----:R-:W-:Y:S01]  /*5240*/  IMAD R6, R2.reuse, UR9, RZ ;  /* 0x0000000902067c24 */ /* 0x041fe2000f8e02ff */
[----:B------:R-:W-:Y:S01]  /*5250*/  SHF.L.U64.HI R9, R2, 0x3, R3 ;  /* 0x0000000302097819 */ /* 0x000fe20000010203 */
[----:B------:R-:W-:-:S04]  /*5260*/  IMAD.WIDE.U32 R4, R160, R2, R4 ;  /* 0x00000002a0047225 */ /* 0x000fc800078e0004 */
[----:B------:R-:W-:Y:S01]  /*5270*/  IMAD R6, R160, R3, R6 ;  /* 0x00000003a0067224 */ /* 0x000fe200078e0206 */
[----:B------:R-:W-:Y:S01]  /*5280*/  IADD3 R4, P0, R4, UR4, RZ ;  /* 0x0000000404047c10 */ /* 0x000fe2000ff1e0ff */
[----:B------:R-:W-:-:S03]  /*5290*/  IMAD.SHL.U32 R8, R2, 0x8, RZ ;  /* 0x0000000802087824 */ /* 0x000fc600078e00ff */
[----:B------:R-:W-:Y:S02]  /*52a0*/  IADD3 R6, R5, R6, RZ ;  /* 0x0000000605067210 */ /* 0x000fe40007ffe0ff */
[-C--:B------:R-:W-:Y:S02]  /*52b0*/  IADD3 R10, P1, R8, R4.reuse, RZ ;  /* 0x00000004080a7210 */ /* 0x080fe40007f3e0ff */
[----:B------:R-:W-:Y:S02]  /*52c0*/  IADD3.X R5, R6, UR5, RZ, P0, !PT ;  /* 0x0000000506057c10 */ /* 0x000fe400087fe4ff */
[----:B------:R-:W-:-:S03]  /*52d0*/  LEA R6, P0, R2, R4, 0x7 ;  /* 0x0000000402067211 */ /* 0x000fc600078038ff */
[----:B------:R-:W-:Y:S01]  /*52e0*/  IMAD.X R11, R9, 0x1, R5, P1 ;  /* 0x00000001090b7824 */ /* 0x000fe200008e0605 */
[----:B------:R-:W-:Y:S02]  /*52f0*/  LEA.HI.X R7, R2, R5, R3, 0x7, P0 ;  /* 0x0000000502077211 */ /* 0x000fe400000f3c03 */
[----:B-----5:R-:W-:Y:S02]  /*5300*/  ISETP.NE.AND P0, PT, R18, RZ, PT ;  /* 0x000000ff1200720c */ /* 0x020fe40003f05270 */
[----:B------:R-:W-:-:S05]  /*5310*/  IADD3 R8, P2, R8, R6, RZ ;  /* 0x0000000608087210 */ /* 0x000fca0007f5e0ff */
[----:B------:R-:W-:-:S06]  /*5320*/  IMAD.X R9, R9, 0x1, R7, P2 ;  /* 0x0000000109097824 */ /* 0x000fcc00010e0607 */
[----:B------:R-:W-:Y:S05]  /*5330*/  @!P0 BRA `(.L_x_35) ;  /* 0x0000009800988947 */ /* 0x000fea0003800000 */
[----:B------:R-:W0:Y:S01]  /*5340*/  LDC.64 R20, c[0x0][0x5b0] ;  /* 0x00016c00ff147b82 */ /* 0x000e220000000a00 */
[----:B------:R-:W-:Y:S01]  /*5350*/  ULDC.64 UR6, c[0x0][0x5b8] ;  /* 0x00016e0000067ab9 */ /* 0x000fe20000000a00 */
[----:B------:R-:W-:Y:S01]  /*5360*/  ISETP.GE.AND P1, PT, R154, 0x1, PT ;  /* 0x000000019a00780c */ /* 0x000fe20003f26270 */
[----:B------:R-:W-:Y:S02]  /*5370*/  UIMAD UR4, UR10, UR6, URZ ;  /* 0x000000060a0472a4 */ /* 0x000fe4000f8e023f */
[----:B------:R-:W-:Y:S01]  /*5380*/  MOV R156, UR6 ;  /* 0x00000006009c7c02 */ /* 0x000fe20008000f00 */
[----:B------:R-:W-:Y:S01]  /*5390*/  BSSY B1, `(.L_x_36) ;  /* 0x000000e000017945 */ /* 0x000fe20003800000 */
[----:B------:R-:W-:Y:S01]  /*53a0*/  ISETP.LT.OR P2, PT, R0, 0x1, !P1 ;  /* 0x000000010000780c */ /* 0x000fe20004f41670 */
[----:B------:R-:W-:Y:S01]  /*53b0*/  UIMAD UR4, UR43, UR7, UR4 ;  /* 0x000000072b0472a4 */ /* 0x000fe2000f8e0204 */
[----:B------:R-:W1:Y:S01]  /*53c0*/  LDC.64 R22, c[0x0][0x5a8] ;  /* 0x00016a00ff167b82 */ /* 0x000e620000000a00 */
[----:B------:R-:W-:-:S04]  /*53d0*/  IMAD.WIDE.U32 R156, R156, UR43, R12 ;  /* 0x0000002b9c9c7c25 */ /* 0x000fc8000f8e000c */
[----:B------:R-:W-:Y:S02]  /*53e0*/  VIADD R153, R157, UR4 ;  /* 0x000000049d997c36 */ /* 0x000fe40008000000 */
[----:B------:R-:W-:Y:S02]  /*53f0*/  IMAD.MOV.U32 R152, RZ, RZ, R156 ;  /* 0x000000ffff987224 */ /* 0x000fe400078e009c */
[----:B0-----:R-:W-:Y:S02]  /*5400*/  IMAD R161, R20, UR9, RZ ;  /* 0x0000000914a17c24 */ /* 0x001fe4000f8e02ff */
[----:B------:R-:W-:-:S04]  /*5410*/  IMAD.WIDE.U32 R2, R160, R20, R152 ;  /* 0x00000014a0027225 */ /* 0x000fc800078e0098 */
[----:B------:R-:W-:Y:S01]  /*5420*/  IMAD R161, R160, R21, R161 ;  /* 0x00000015a0a17224 */ /* 0x000fe200078e02a1 */
[----:B-1----:R-:W-:-:S04]  /*5430*/  IADD3 R14, P0, R2, R22, RZ ;  /* 0x00000016020e7210 */ /* 0x002fc80007f1e0ff */
[----:B------:R-:W-:Y:S01]  /*5440*/  IADD3.X R15, R23, R3, R161, P0, !PT ;  /* 0x00000003170f7210 */ /* 0x000fe200007fe4a1 */
[----:B------:R-:W-:Y:S08]  /*5450*/  @P2 BRA `(.L_x_37) ;  /* 0x0000000000042947 */ /* 0x000ff00003800000 */
[----:B------:R0:W5:Y:S02]  /*5460*/  LDG.E.U8 R16, desc[UR36][R14.64] ;  /* 0x000000240e107981 */ /* 0x000164000c1e1100 */
.L_x_37:
[----:B------:R-:W-:Y:S05]  /*5470*/  BSYNC B1 ;  /* 0x0000000000017941 */ /* 0x000fea0003800000 */
.L_x_36:
[----:B------:R-:W2:Y:S01]  /*5480*/  LDL.LU R3, [R1] ;  /* 0x0000000001037983 */ /* 0x000ea20000300800 */
[----:B-----5:R-:W-:Y:S01]  /*5490*/  LOP3.LUT R2, R16, 0xffff, RZ, 0xc0, !PT ;  /* 0x0000ffff10027812 */ /* 0x020fe200078ec0ff */
[----:B------:R-:W-:Y:S01]  /*54a0*/  BSSY B1, `(.L_x_38) ;  /* 0x000000a000017945 */ /* 0x000fe20003800000 */
[----:B------:R-:W-:Y:S02]  /*54b0*/  ISETP.LT.OR P0, PT, R0, 0x2, !P1 ;  /* 0x000000020000780c */ /* 0x000fe40004f01670 */
[----:B------:R-:W-:-:S05]  /*54c0*/  PRMT R2, R2, 0x8880, RZ ;  /* 0x0000888002027816 */ /* 0x000fca00000000ff */
[----:B------:R-:W-:-:S04]  /*54d0*/  IMAD R2, R2, R18, RZ ;  /* 0x0000001202027224 */ /* 0x000fc800078e02ff */
[----:B--2---:R-:W-:-:S05]  /*54e0*/  @!P2 IMAD R3, R3, R17, R2 ;  /* 0x000000110303a224 */ /* 0x004fca00078e0202 */
[----:B------:R1:W-:Y:S01]  /*54f0*/  @!P2 STG.E.U8 desc[UR36][R4.64], R3 ;  /* 0x000000030400a986 */ /* 0x0003e2000c101124 */
[----:B------:R-:W-:Y:S05]  /*5500*/  @P0 BRA `(.L_x_39) ;  /* 0x00000000000c0947 */ /* 0x000fea0003800000 */
[----:B------:R-:W2:Y:S02]  /*5510*/  LDG.E.U8 R16, desc[UR36][R14.64+0x1] ;  /* 0x000001240e107981 */ /* 0x000ea4000c1e1100 */
[----:B--2---:R-:W-:-:S05]  /*5520*/  PRMT R2, R16, 0x8880, RZ ;  /* 0x0000888010027816 */ /* 0x004fca00000000ff */
[----:B------:R-:W-:-:S07]  /*5530*/  IMAD R2, R2, R18, RZ ;  /* 0x0000001202027224 */ /* 0x000fce00078e02ff */
.L_x_39:
[----:B------:R-:W-:Y:S05]  /*5540*/  BSYNC B1 ;  /* 0x0000000000017941 */ /* 0x000fea0003800000 */
.L_x_38:
[----:B-1----:R-:W2:Y:S01]  /*5550*/  LDL.LU R3, [R1+0x4] ;  /* 0x0000040001037983 */ /* 0x002ea20000300800 */
[C---:B------:R-:W-:Y:S01]  /*5560*/  SHF.L.U64.HI R159, R20.reuse, 0x3, R21 ;  /* 0x00000003149f7819 */ /* 0x040fe20000010215 */
[----:B------:R-:W-:Y:S01]  /*5570*/  IMAD.SHL.U32 R158, R20, 0x8, RZ ;  /* 0x00000008149e7824 */ /* 0x000fe200078e00ff */
[----:B------:R-:W-:Y:S03]  /*5580*/  BSSY B1, `(.L_x_40) ;  /* 0x000000d000017945 */ /* 0x000fe60003800000 */
[----:B------:R-:W-:-:S05]  /*5590*/  IMAD.WIDE.U32 R12, R160, R20, R158 ;  /* 0x00000014a00c7225 */ /* 0x000fca00078e009e */
[----:B------:R-:W-:Y:S02]  /*55a0*/  IADD3 R161, R161, R13, RZ ;  /* 0x0000000da1a17210 */ /* 0x000fe40007ffe0ff */
[----:B------:R-:W-:-:S04]  /*55b0*/  IADD3 R12, P2, P3, R156, R22, R12 ;  /* 0x000000169c0c7210 */ /* 0x000fc80007b5e00c */
[----:B------:R-:W-:Y:S01]  /*55c0*/  IADD3.X R13, R153, R23, R161, P2, P3 ;  /* 0x00000017990d7210 */ /* 0x000fe200017e64a1 */
[----:B--2---:R-:W-:-:S05]  /*55d0*/  @!P0 IMAD R3, R3, R17, R2 ;  /* 0x0000001103038224 */ /* 0x004fca00078e0202 */
[----:B------:R1:W-:Y:S01]  /*55e0*/  @!P0 STG.E.U8 desc[UR36][R4.64+0x1], R3 ;  /* 0x0000010304008986 */ /* 0x0003e2000c101124 */
[----:B------:R-:W-:-:S04]  /*55f0*/  ISETP.GE.AND P0, PT, R154, 0x9, PT ;  /* 0x000000099a00780c */ /* 0x000fc80003f06270 */
[----:B------:R-:W-:-:S13]  /*5600*/  ISETP.LT.OR P4, PT, R0, 0x1, !P0 ;  /* 0x000000010000780c */ /* 0x000fda0004781670 */
[----:B-1----:R-:W-:Y:S05]  /*5610*/  @P4 BRA `(.L_x_41) ;  /* 0x00000000000c4947 */ /* 0x002fea0003800000 */
[----:B------:R-:W2:Y:S02]  /*5620*/  LDG.E.U8 R16, desc[UR36][R12.64] ;  /* 0x000000240c107981 */ /* 0x000ea4000c1e1100 */
[----:B--2---:R-:W-:-:S05]  /*5630*/  PRMT R2, R16, 0x8880, RZ ;  /* 0x0000888010027816 */ /* 0x004fca00000000ff */
[----:B------:R-:W-:-:S07]  /*5640*/  IMAD R2, R2, R18, RZ ;  /* 0x0000001202027224 */ /* 0x000fce00078e02ff */
.L_x_41:
[----:B------:R-:W-:Y:S05]  /*5650*/  BSYNC B1 ;  /* 0x0000000000017941 */ /* 0x000fea0003800000 */
.L_x_40:
[----:B------:R-:W2:Y:S01]  /*5660*/  LDL.LU R3, [R1+0x8] ;  /* 0x0000080001037983 */ /* 0x000ea20000300800 */
[----:B------:R-:W-:Y:S01]  /*5670*/  ISETP.LT.OR P2, PT, R0, 0x2, !P0 ;  /* 0x000000020000780c */ /* 0x000fe20004741670 */
[----:B------:R-:W-:Y:S01]  /*5680*/  BSSY B1, `(.L_x_42) ;  /* 0x0000007000017945 */ /* 0x000fe20003800000 */
[----:B--2---:R-:W-:-:S05]  /*5690*/  @!P4 IMAD R3, R3, R17, R2 ;  /* 0x000000110303c224 */ /* 0x004fca00078e0202 */
[----:B------:R1:W-:Y:S06]  /*56a0*/  @!P4 STG.E.U8 desc[UR36][R10.64], R3 ;  /* 0x000000030a00c986 */ /* 0x0003ec000c101124 */
[----:B------:R-:W-:Y:S05]  /*56b0*/  @P2 BRA `(.L_x_43) ;  /* 0x00000000000c2947 */ /* 0x000fea0003800000 */
[----:B------:R-:W2:Y:S02]  /*56c0*/  LDG.E.U8 R16, desc[UR36][R12.64+0x1] ;  /* 0x000001240c107981 */ /* 0x000ea4000c1e1100 */
[----:B--2---:R-:W-:-:S05]  /*56d0*/  PRMT R2, R16, 0x8880, RZ ;  /* 0x0000888010027816 */ /* 0x004fca00000000ff */
[----:B------:R-:W-:-:S07]  /*56e0*/  IMAD R2, R2, R18, RZ ;  /* 0x0000001202027224 */ /* 0x000fce00078e02ff */
.L_x_43:
[----:B------:R-:W-:Y:S05]  /*56f0*/  BSYNC B1 ;  /* 0x0000000000017941 */ /* 0x000fea0003800000 */
.L_x_42:
[----:B-1----:R-:W2:Y:S01]  /*5700*/  LDL.LU R3, [R1+0xc] ;  /* 0x00000c0001037983 */ /* 0x002ea20000300800 */
[----:B------:R-:W-:Y:S01]  /*5710*/  BSSY B1, `(.L_x_44) ;  /* 0x0000009000017945 */ /* 0x000fe20003800000 */
[----:B------:R-:W-:Y:S01]  /*5720*/  ISETP.LT.OR P3, PT, R0, 0xa, !P1 ;  /* 0x0000000a0000780c */ /* 0x000fe20004f61670 */
[----:B--2---:R-:W-:-:S05]  /*5730*/  @!P2 IMAD R3, R3, R17, R2 ;  /* 0x000000110303a224 */ /* 0x004fca00078e0202 */
[----:B------:R1:W-:Y:S01]  /*5740*/  @!P2 STG.E.U8 desc[UR36][R10.64+0x1], R3 ;  /* 0x000001030a00a986 */ /* 0x0003e2000c101124 */
[----:B------:R-:W-:-:S13]  /*5750*/  ISETP.LT.OR P2, PT, R0, 0x9, !P1 ;  /* 0x000000090000780c */ /* 0x000fda0004f41670 */
[----:B-1----:R-:W-:Y:S05]  /*5760*/  @P2 BRA `(.L_x_45) ;  /* 0x00000000000c2947 */ /* 0x002fea0003800000 */
[----:B------:R-:W2:Y:S02]  /*5770*/  LDG.E.U8 R16, desc[UR36][R14.64+0x8] ;  /* 0x000008240e107981 */ /* 0x000ea4000c1e1100 */
[----:B--2---:R-:W-:-:S05]  /*5780*/  PRMT R2, R16, 0x8880, RZ ;  /* 0x0000888010027816 */ /* 0x004fca00000000ff */
[----:B------:R-:W-:-:S07]  /*5790*/  IMAD R2, R2, R18, RZ ;  /* 0x0000001202027224 */ /* 0x000fce00078e02ff */
.L_x_45:
[----:B------:R-:W-:Y:S05]  /*57a0*/  BSYNC B1 ;  /* 0x0000000000017941 */ /* 0x000fea0003800000 */
.L_x_44:
[----:B------:R-:W2:Y:S01]  /*57b0*/  LDL.LU R3, [R1+0x10] ;  /* 0x0000100001037983 */ /* 0x000ea20000300800 */
[----:B------:R-:W-:Y:S01]  /*57c0*/  BSSY B1, `(.L_x_46) ;  /* 0x0000007000017945 */ /* 0x000fe20003800000 */
[----:B--2---:R-:W-:-:S05]  /*57d0*/  @!P2 IMAD R3, R3, R17, R2 ;  /* 0x000000110303a224 */ /* 0x004fca00078e0202 */
[----:B------:R1:W-:Y:S01]  /*57e0*/  @!P2 STG.E.U8 desc[UR36][R4.64+0x8], R3 ;  /* 0x000008030400a986 */ /* 0x0003e2000c101124 */
[----:B------:R-:W-:Y:S05]  /*57f0*/  @P3 BRA `(.L_x_47) ;  /* 0x00000000000c3947 */ /* 0x000fea0003800000 */
[----:B------:R-:W2:Y:S02]  /*5800*/  LDG.E.U8 R16, desc[UR36][R14.64+0x9] ;  /* 0x000009240e107981 */ /* 0x000ea4000c1e1100 */
[----:B--2---:R-:W-:-:S05]  /*5810*/  PRMT R2, R16, 0x8880, RZ ;  /* 0x0000888010027816 */ /* 0x004fca00000000ff */
[----:B------:R-:W-:-:S07]  /*5820*/  IMAD R2, R2, R18, RZ ;  /* 0x0000001202027224 */ /* 0x000fce00078e02ff */
.L_x_47:
[----:B------:R-:W-:Y:S05]  /*5830*/  BSYNC B1 ;  /* 0x0000000000017941 */ /* 0x000fea0003800000 */
.L_x_46:
[----:B-1----:R-:W2:Y:S01]  /*5840*/  LDL.LU R3, [R1+0x14] ;  /* 0x0000140001037983 */ /* 0x002ea20000300800 */
[C---:B------:R-:W-:Y:S01]  /*5850*/  ISETP.LT.OR P2, PT, R0.reuse, 0x9, !P0 ;  /* 0x000000090000780c */ /* 0x040fe20004741670 */
[----:B------:R-:W-:Y:S01]  /*5860*/  BSSY B1, `(.L_x_48) ;  /* 0x000000b000017945 */ /* 0x000fe20003800000 */
[C---:B------:R-:W-:Y:S02]  /*5870*/  ISETP.LT.OR P4, PT, R0.reuse, 0x11, !P1 ;  /* 0x000000110000780c */ /* 0x040fe40004f81670 */
[C---:B------:R-:W-:Y:S02]  /*5880*/  ISETP.LT.OR P5, PT, R0.reuse, 0x12, !P1 ;  /* 0x000000120000780c */ /* 0x040fe40004fa1670 */
[----:B------:R-:W-:Y:S01]  /*5890*/  ISETP.LT.OR P6, PT, R0, 0x11, !P0 ;  /* 0x000000110000780c */ /* 0x000fe200047c1670 */
[----:B--2---:R-:W-:-:S05]  /*58a0*/  @!P3 IMAD R3, R3, R17, R2 ;  /* 0x000000110303b224 */ /* 0x004fca00078e0202 */
[----:B------:R1:W-:Y:S01]  /*58b0*/  @!P3 STG.E.U8 desc[UR36][R4.64+0x9], R3 ;  /* 0x000009030400b986 */ /* 0x0003e2000c101124 */
[----:B------:R-:W-:Y:S01]  /*58c0*/  ISETP.LT.OR P3, PT, R0, 0xa, !P0 ;  /* 0x0000000a0000780c */ /* 0x000fe20004761670 */
[----:B------:R-:W-:-:S12]  /*58d0*/  @P2 BRA `(.L_x_49) ;  /* 0x00000000000c2947 */ /* 0x000fd80003800000 */
[----:B------:R-:W2:Y:S02]  /*58e0*/  LDG.E.U8 R16, desc[UR36][R12.64+0x8] ;  /* 0x000008240c107981 */ /* 0x000ea4000c1e1100 */
[----:B--2---:R-:W-:-:S05]  /*58f0*/  PRMT R2, R16, 0x8880, RZ ;  /* 0x0000888010027816 */ /* 0x004fca00000000ff */
[----:B------:R-:W-:-:S07]  /*5900*/  IMAD R2, R2, R18, RZ ;  /* 0x0000001202027224 */ /* 0x000fce00078e02ff */
.L_x_49:
[----:B------:R-:W-:Y:S05]  /*5910*/  BSYNC B1 ;  /* 0x0000000000017941 */ /* 0x000fea0003800000 */
.L_x_48:
[----:B-1----:R-:W2:Y:S01]  /*5920*/  LDL.LU R3, [R1+0x18] ;  /* 0x0000180001037983 */ /* 0x002ea20000300800 */
[----:B------:R-:W-:Y:S01]  /*5930*/  BSSY B1, `(.L_x_50) ;  /* 0x0000007000017945 */ /* 0x000fe20003800000 */
[----:B--2---:R-:W-:-:S05]  /*5940*/  @!P2 IMAD R3, R3, R17, R2 ;  /* 0x000000110303a224 */ /* 0x004fca00078e0202 */
[----:B------:R1:W-:Y:S01]  /*5950*/  @!P2 STG.E.U8 desc[UR36][R10.64+0x8], R3 ;  /* 0x000008030a00a986 */ /* 0x0003e2000c101124 */
[----:B------:R-:W-:Y:S05]  /*5960*/  @P3 BRA `(.L_x_51) ;  /* 0x00000000000c3947 */ /* 0x000fea0003800000 */
[----:B------:R-:W2:Y:S02]  /*5970*/  LDG.E.U8 R16, desc[UR36][R12.64+0x9] ;  /* 0x000009240c107981 */ /* 0x000ea4000c1e1100 */
[----:B--2---:R-:W-:-:S05]  /*5980*/  PRMT R2, R16, 0x8880, RZ ;  /* 0x0000888010027816 */ /* 0x004fca00000000ff */
[----:B------:R-:W-:-:S07]  /*5990*/  IMAD R2, R2, R18, RZ ;  /* 0x0000001202027224 */ /* 0x000fce00078e02ff */
.L_x_51:
[----:B------:R-:W-:Y:S05]  /*59a0*/  BSYNC B1 ;  /* 0x0000000000017941 */ /* 0x000fea0003800000 */
.L_x_50:
        /* <DEDUP_REMOVED lines=8> */
.L_x_53:
[----:B------:R-:W-:Y:S05]  /*5a30*/  BSYNC B1 ;  /* 0x0000000000017941 */ /* 0x000fea0003800000 */
.L_x_52:
        /* <DEDUP_REMOVED lines=8> */
.L_x_55:
[----:B------:R-:W-:Y:S05]  /*5ac0*/  BSYNC B1 ;  /* 0x0000000000017941 */ /* 0x000fea0003800000 */
.L_x_54:
        /* <DEDUP_REMOVED lines=8> */
.L_x_57:
[----:B------:R-:W-:Y:S05]  /*5b50*/  BSYNC B1 ;  /* 0x0000000000017941 */ /* 0x000fea0003800000 */
.L_x_56:
        /* <DEDUP_REMOVED lines=13> */
.L_x_59:
[----:B------:R-:W-:Y:S05]  /*5c30*/  BSYNC B1 ;  /* 0x0000000000017941 */ /* 0x000fea0003800000 */
.L_x_58:
        /* <DEDUP_REMOVED lines=8> */
.L_x_61:
[----:B------:R-:W-:Y:S05]  /*5cc0*/  BSYNC B1 ;  /* 0x0000000000017941 */ /* 0x000fea0003800000 */
.L_x_60:
        /* <DEDUP_REMOVED lines=8> */
.L_x_63:
[----:B------:R-:W-:Y:S05]  /*5d50*/  BSYNC B1 ;  /* 0x0000000000017941 */ /* 0x000fea0003800000 */
.L_x_62:
        /* <DEDUP_REMOVED lines=8> */
.L_x_65:
[----:B------:R-:W-:Y:S05]  /*5de0*/  BSYNC B1 ;  /* 0x0000000000017941 */ /* 0x000fea0003800000 */
.L_x_64:
        /* <DEDUP_REMOVED lines=8> */
.L_x_67:
[----:B------:R-:W-:Y:S05]  /*5e70*/  BSYNC B1 ;  /* 0x0000000000017941 */ /* 0x000fea0003800000 */
.L_x_66:
        /* <DEDUP_REMOVED lines=13> */
.L_x_69:
[----:B------:R-:W-:Y:S05]  /*5f50*/  BSYNC B1 ;  /* 0x0000000000017941 */ /* 0x000fea0003800000 */
.L_x_68:
        /* <DEDUP_REMOVED lines=8> */
.L_x_71:
[----:B------:R-:W-:Y:S05]  /*5fe0*/  BSYNC B1 ;  /* 0x0000000000017941 */ /* 0x000fea0003800000 */
.L_x_70:
        /* <DEDUP_REMOVED lines=8> */
.L_x_73:
[----:B------:R-:W-:Y:S05]  /*6070*/  BSYNC B1 ;  /* 0x0000000000017941 */ /* 0x000fea0003800000 */
.L_x_72:
        /* <DEDUP_REMOVED lines=8> */
.L_x_75:
[----:B------:R-:W-:Y:S05]  /*6100*/  BSYNC B1 ;  /* 0x0000000000017941 */ /* 0x000fea0003800000 */
.L_x_74:
        /* <DEDUP_REMOVED lines=8> */
.L_x_77:
[----:B------:R-:W-:Y:S05]  /*6190*/  BSYNC B1 ;  /* 0x0000000000017941 */ /* 0x000fea0003800000 */
.L_x_76:
        /* <DEDUP_REMOVED lines=13> */
.L_x_79:
[----:B------:R-:W-:Y:S05]  /*6270*/  BSYNC B1 ;  /* 0x0000000000017941 */ /* 0x000fea0003800000 */
.L_x_78:
        /* <DEDUP_REMOVED lines=8> */
.L_x_81:
[----:B------:R-:W-:Y:S05]  /*6300*/  BSYNC B1 ;  /* 0x0000000000017941 */ /* 0x000fea0003800000 */
.L_x_80:
        /* <DEDUP_REMOVED lines=8> */
.L_x_83:
[----:B------:R-:W-:Y:S05]  /*6390*/  BSYNC B1 ;  /* 0x0000000000017941 */ /* 0x000fea0003800000 */
.L_x_82:
        /* <DEDUP_REMOVED lines=8> */
.L_x_85:
[----:B------:R-:W-:Y:S05]  /*6420*/  BSYNC B1 ;  /* 0x0000000000017941 */ /* 0x000fea0003800000 */
.L_x_84:
        /* <DEDUP_REMOVED lines=8> */
.L_x_87:
[----:B------:R-:W-:Y:S05]  /*64b0*/  BSYNC B1 ;  /* 0x0000000000017941 */ /* 0x000fea0003800000 */
.L_x_86:
        /* <DEDUP_REMOVED lines=13> */
.L_x_89:
[----:B------:R-:W-:Y:S05]  /*6590*/  BSYNC B1 ;  /* 0x0000000000017941 */ /* 0x000fea0003800000 */
.L_x_88:
        /* <DEDUP_REMOVED lines=8> */
.L_x_91:
[----:B------:R-:W-:Y:S05]  /*6620*/  BSYNC B1 ;  /* 0x0000000000017941 */ /* 0x000fea0003800000 */
.L_x_90:
        /* <DEDUP_REMOVED lines=8> */
.L_x_93:
[----:B------:R-:W-:Y:S05]  /*66b0*/  BSYNC B1 ;  /* 0x0000000000017941 */ /* 0x000fea0003800000 */
.L_x_92:
        /* <DEDUP_REMOVED lines=8> */
.L_x_95:
[----:B------:R-:W-:Y:S05]  /*6740*/  BSYNC B1 ;  /* 0x0000000000017941 */ /* 0x000fea0003800000 */
.L_x_94:
        /* <DEDUP_REMOVED lines=8> */
.L_x_97:
[----:B------:R-:W-:Y:S05]  /*67d0*/  BSYNC B1 ;  /* 0x0000000000017941 */ /* 0x000fea0003800000 */
.L_x_96:
        /* <DEDUP_REMOVED lines=13> */
.L_x_99:
[----:B------:R-:W-:Y:S05]  /*68b0*/  BSYNC B1 ;  /* 0x0000000000017941 */ /* 0x000fea0003800000 */
.L_x_98:
        /* <DEDUP_REMOVED lines=8> */
.L_x_101:
[----:B------:R-:W-:Y:S05]  /*6940*/  BSYNC B1 ;  /* 0x0000000000017941 */ /* 0x000fea0003800000 */
.L_x_100:
        /* <DEDUP_REMOVED lines=8> */
.L_x_103:
[----:B------:R-:W-:Y:S05]  /*69d0*/  BSYNC B1 ;  /* 0x0000000000017941 */ /* 0x000fea0003800000 */
.L_x_102:
        /* <DEDUP_REMOVED lines=8> */
.L_x_105:
[----:B------:R-:W-:Y:S05]  /*6a60*/  BSYNC B1 ;  /* 0x0000000000017941 */ /* 0x000fea0003800000 */
.L_x_104:
        /* <DEDUP_REMOVED lines=8> */
.L_x_107:
[----:B------:R-:W-:Y:S05]  /*6af0*/  BSYNC B1 ;  /* 0x0000000000017941 */ /* 0x000fea0003800000 */
.L_x_106:
        /* <DEDUP_REMOVED lines=13> */
.L_x_109:
[----:B------:R-:W-:Y:S05]  /*6bd0*/  BSYNC B1 ;  /* 0x0000000000017941 */ /* 0x000fea0003800000 */
.L_x_108:
        /* <DEDUP_REMOVED lines=8> */
.L_x_111:
[----:B------:R-:W-:Y:S05]  /*6c60*/  BSYNC B1 ;  /* 0x0000000000017941 */ /* 0x000fea0003800000 */
.L_x_110:
        /* <DEDUP_REMOVED lines=8> */
.L_x_113:
[----:B------:R-:W-:Y:S05]  /*6cf0*/  BSYNC B1 ;  /* 0x0000000000017941 */ /* 0x000fea0003800000 */
.L_x_112:
        /* <DEDUP_REMOVED lines=8> */
.L_x_115:
[----:B------:R-:W-:Y:S05]  /*6d80*/  BSYNC B1 ;  /* 0x0000000000017941 */ /* 0x000fea0003800000 */
.L_x_114:
        /* <DEDUP_REMOVED lines=8> */
.L_x_117:
[----:B------:R-:W-:Y:S05]  /*6e10*/  BSYNC B1 ;  /* 0x0000000000017941 */ /* 0x000fea0003800000 */
.L_x_116:
        /* <DEDUP_REMOVED lines=13> */
.L_x_119:
[----:B------:R-:W-:Y:S05]  /*6ef0*/  BSYNC B1 ;  /* 0x0000000000017941 */ /* 0x000fea0003800000 */
.L_x_118:
        /* <DEDUP_REMOVED lines=8> */
.L_x_121:
[----:B------:R-:W-:Y:S05]  /*6f80*/  BSYNC B1 ;  /* 0x0000000000017941 */ /* 0x000fea0003800000 */
.L_x_120:
        /* <DEDUP_REMOVED lines=8> */
.L_x_123:
[----:B------:R-:W-:Y:S05]  /*7010*/  BSYNC B1 ;  /* 0x0000000000017941 */ /* 0x000fea0003800000 */
.L_x_122:
        /* <DEDUP_REMOVED lines=8> */
.L_x_125:
[----:B------:R-:W-:Y:S05]  /*70a0*/  BSYNC B1 ;  /* 0x0000000000017941 */ /* 0x000fea0003800000 */
.L_x_124:
        /* <DEDUP_REMOVED lines=8> */
.L_x_127:
[----:B------:R-:W-:Y:S05]  /*7130*/  BSYNC B1 ;  /* 0x0000000000017941 */ /* 0x000fea0003800000 */
.L_x_126:
        /* <DEDUP_REMOVED lines=13> */
.L_x_129:
[----:B------:R-:W-:Y:S05]  /*7210*/  BSYNC B1 ;  /* 0x0000000000017941 */ /* 0x000fea0003800000 */
.L_x_128:
        /* <DEDUP_REMOVED lines=8> */
.L_x_131:
[----:B------:R-:W-:Y:S05]  /*72a0*/  BSYNC B1 ;  /* 0x0000000000017941 */ /* 0x000fea0003800000 */
.L_x_130:
        /* <DEDUP_REMOVED lines=8> */
.L_x_133:
[----:B------:R-:W-:Y:S05]  /*7330*/  BSYNC B1 ;  /* 0x0000000000017941 */ /* 0x000fea0003800000 */
.L_x_132:
        /* <DEDUP_REMOVED lines=8> */
.L_x_135:
[----:B------:R-:W-:Y:S05]  /*73c0*/  BSYNC B1 ;  /* 0x0000000000017941 */ /* 0x000fea0003800000 */
.L_x_134:
        /* <DEDUP_REMOVED lines=8> */
.L_x_137:
[----:B------:R-:W-:Y:S05]  /*7450*/  BSYNC B1 ;  /* 0x0000000000017941 */ /* 0x000fea0003800000 */
.L_x_136:
        /* <DEDUP_REMOVED lines=13> */
.L_x_139:
[----:B------:R-:W-:Y:S05]  /*7530*/  BSYNC B1 ;  /* 0x0000000000017941 */ /* 0x000fea0003800000 */
.L_x_138:
        /* <DEDUP_REMOVED lines=8> */
.L_x_141:
[----:B------:R-:W-:Y:S05]  /*75c0*/  BSYNC B1 ;  /* 0x0000000000017941 */ /* 0x000fea0003800000 */
.L_x_140:
[----:B-1----:R-:W2:Y:S01]  /*75d0*/  LDL.LU R3, [R1+0xd0] ;  /* 0x0000d00001037983 */ /* 0x002ea20000300800 */
[----:B------:R-:W-:Y:S01]  /*75e0*/  BSSY B1, `(.L_x_142) ;  /* 0x0000007000017945 */ /* 0x000fe20003800000 */
[----:B--2---:R-:W-:-:S05]  /*75f0*/  @!P3 IMAD R3, R3, R17, R2 ;  /* 0x000000110303b224 */ /* 0x004fca00078e0202 */
[----:B------:R1:W-:Y:S01]  /*7600*/  @!P3 STG.E.U8 desc[UR36][R4.64+0x68], R3 ;  /* 0x000068030400b986 */ /* 0x0003e2000c101124 */
[----:B------:R-:W-:Y:S05]  /*7610*/  @P5 BRA `(.L_x_143) ;  /* 0x00000000000c5947 */ /* 0x000fea0003800000 */
[----:B------:R-:W1:Y:S02]  /*7620*/  LDG.E.U8 R16, desc[UR36][R14.64+0x69] ;  /* 0x000069240e107981 */ /* 0x000e64000c1e1100 */
[----:B-1----:R-:W-:-:S05]  /*7630*/  PRMT R3, R16, 0x8880, RZ ;  /* 0x0000888010037816 */ /* 0x002fca00000000ff */
[----:B------:R-:W-:-:S07]  /*7640*/  IMAD R2, R3, R18, RZ ;  /* 0x0000001203027224 */ /* 0x000fce00078e02ff */
.L_x_143:
[----:B------:R-:W-:Y:S05]  /*7650*/  BSYNC B1 ;  /* 0x0000000000017941 */ /* 0x000fea0003800000 */
.L_x_142:
        /* <DEDUP_REMOVED lines=8> */
.L_x_145:
[----:B------:R-:W-:Y:S05]  /*76e0*/  BSYNC B1 ;  /* 0x0000000000017941 */ /* 0x000fea0003800000 */
.L_x_144:
        /* <DEDUP_REMOVED lines=8> */
.L_x_147:
[----:B------:R-:W-:Y:S05]  /*7770*/  BSYNC B1 ;  /* 0x0000000000017941 */ /* 0x000fea0003800000 */
.L_x_146:
        /* <DEDUP_REMOVED lines=10> */
[----:B------:R-:W1:Y:S02]  /*7820*/  LDG.E.U8 R16, desc[UR36][R14.64+0x70] ;  /* 0x000070240e107981 */ /* 0x000e64000c1e1100 */
[----:B-1----:R-:W-:-:S05]  /*7830*/  PRMT R3, R16, 0x8880, RZ ;  /* 0x0000888010037816 */ /* 0x002fca00000000ff */
[----:B------:R-:W-:-:S07]  /*7840*/  IMAD R2, R3, R18, RZ ;  /* 0x0000001203027224 */ /* 0x000fce00078e02ff */
.L_x_149:
[----:B------:R-:W-:Y:S05]  /*7850*/  BSYNC B1 ;  /* 0x0000000000017941 */ /* 0x000fea0003800000 */
.L_x_148:
        /* <DEDUP_REMOVED lines=8> */
.L_x_151:
[----:B------:R-:W-:Y:S05]  /*78e0*/  BSYNC B1 ;  /* 0x0000000000017941 */ /* 0x000fea0003800000 */
.L_x_150:
        /* <DEDUP_REMOVED lines=8> */
.L_x_153:
[----:B------:R-:W-:Y:S05]  /*7970*/  BSYNC B1 ;  /* 0x0000000000017941 */ /* 0x000fea0003800000 */
.L_x_152:
        /* <DEDUP_REMOVED lines=8> */
.L_x_155:
[----:B------:R-:W-:Y:S05]  /*7a00*/  BSYNC B1 ;  /* 0x0000000000017941 */ /* 0x000fea0003800000 */
.L_x_154:
        /* <DEDUP_REMOVED lines=8> */
.L_x_157:
[----:B------:R-:W-:Y:S05]  /*7a90*/  BSYNC B1 ;  /* 0x0000000000017941 */ /* 0x000fea0003800000 */
.L_x_156:
        /* <DEDUP_REMOVED lines=13> */
.L_x_159:
[----:B------:R-:W-:Y:S05]  /*7b70*/  BSYNC B1 ;  /* 0x0000000000017941 */ /* 0x000fea0003800000 */
.L_x_158:
        /* <DEDUP_REMOVED lines=8> */
.L_x_161:
[----:B------:R-:W-:Y:S05]  /*7c00*/  BSYNC B1 ;  /* 0x0000000000017941 */ /* 0x000fea0003800000 */
.L_x_160:
        /* <DEDUP_REMOVED lines=8> */
.L_x_163:
[----:B------:R-:W-:Y:S05]  /*7c90*/  BSYNC B1 ;  /* 0x0000000000017941 */ /* 0x000fea0003800000 */
.L_x_162:
        /* <DEDUP_REMOVED lines=8> */
.L_x_165:
[----:B------:R-:W-:Y:S05]  /*7d20*/  BSYNC B1 ;  /* 0x0000000000017941 */ /* 0x000fea0003800000 */
.L_x_164:
        /* <DEDUP_REMOVED lines=8> */
.L_x_167:
[----:B------:R-:W-:Y:S05]  /*7db0*/  BSYNC B1 ;  /* 0x0000000000017941 */ /* 0x000fea0003800000 */
.L_x_166:
        /* <DEDUP_REMOVED lines=13> */
.L_x_169:
[----:B------:R-:W-:Y:S05]  /*7e90*/  BSYNC B1 ;  /* 0x0000000000017941 */ /* 0x000fea0003800000 */
.L_x_168:
        /* <DEDUP_REMOVED lines=8> */
.L_x_171:
[----:B------:R-:W-:Y:S05]  /*7f20*/  BSYNC B1 ;  /* 0x0000000000017941 */ /* 0x000fea0003800000 */
.L_x_170:
        /* <DEDUP_REMOVED lines=8> */
.L_x_173:
[----:B------:R-:W-:Y:S05]  /*7fb0*/  BSYNC B1 ;  /* 0x0000000000017941 */ /* 0x000fea0003800000 */
.L_x_172:
        /* <DEDUP_REMOVED lines=8> */
.L_x_175:
[----:B------:R-:W-:Y:S05]  /*8040*/  BSYNC B1 ;  /* 0x0000000000017941 */ /* 0x000fea0003800000 */
.L_x_174:
        /* <DEDUP_REMOVED lines=8> */
.L_x_177:
[----:B------:R-:W-:Y:S05]  /*80d0*/  BSYNC B1 ;  /* 0x0000000000017941 */ /* 0x000fea0003800000 */
.L_x_176:
        /* <DEDUP_REMOVED lines=13> */
.L_x_179:
[----:B------:R-:W-:Y:S05]  /*81b0*/  BSYNC B1 ;  /* 0x0000000000017941 */ /* 0x000fea0003800000 */
.L_x_178:
        /* <DEDUP_REMOVED lines=8> */
.L_x_181:
[----:B------:R-:W-:Y:S05]  /*8240*/  BSYNC B1 ;  /* 0x0000000000017941 */ /* 0x000fea0003800000 */
.L_x_180:
        /* <DEDUP_REMOVED lines=8> */
.L_x_183:
[----:B------:R-:W-:Y:S05]  /*82d0*/  BSYNC B1 ;  /* 0x0000000000017941 */ /* 0x000fea0003800000 */
.L_x_182:
        /* <DEDUP_REMOVED lines=8> */
.L_x_185:
[----:B------:R-:W-:Y:S05]  /*8360*/  BSYNC B1 ;  /* 0x0000000000017941 */ /* 0x000fea0003800000 */
.L_x_184:
        /* <DEDUP_REMOVED lines=8> */
.L_x_187:
[----:B------:R-:W-:Y:S05]  /*83f0*/  BSYNC B1 ;  /* 0x0000000000017941 */ /* 0x000fea0003800000 */
.L_x_186:
        /* <DEDUP_REMOVED lines=13> */
.L_x_189:
[----:B------:R-:W-:Y:S05]  /*84d0*/  BSYNC B1 ;  /* 0x0000000000017941 */ /* 0x000fea0003800000 */
.L_x_188:
        /* <DEDUP_REMOVED lines=8> */
.L_x_191:
[----:B------:R-:W-:Y:S05]  /*8560*/  BSYNC B1 ;  /* 0x0000000000017941 */ /* 0x000fea0003800000 */
.L_x_190:
        /* <DEDUP_REMOVED lines=8> */
.L_x_193:
[----:B------:R-:W-:Y:S05]  /*85f0*/  BSYNC B1 ;  /* 0x0000000000017941 */ /* 0x000fea0003800000 */
.L_x_192:
        /* <DEDUP_REMOVED lines=8> */
.L_x_195:
[----:B------:R-:W-:Y:S05]  /*8680*/  BSYNC B1 ;  /* 0x0000000000017941 */ /* 0x000fea0003800000 */
.L_x_194:
        /* <DEDUP_REMOVED lines=8> */
.L_x_197:
[----:B------:R-:W-:Y:S05]  /*8710*/  BSYNC B1 ;  /* 0x0000000000017941 */ /* 0x000fea0003800000 */
.L_x_196:
        /* <DEDUP_REMOVED lines=13> */
.L_x_199:
[----:B------:R-:W-:Y:S05]  /*87f0*/  BSYNC B1 ;  /* 0x0000000000017941 */ /* 0x000fea0003800000 */
.L_x_198:
        /* <DEDUP_REMOVED lines=8> */
.L_x_201:
[----:B------:R-:W-:Y:S05]  /*8880*/  BSYNC B1 ;  /* 0x0000000000017941 */ /* 0x000fea0003800000 */
.L_x_200:
        /* <DEDUP_REMOVED lines=8> */
.L_x_203:
[----:B------:R-:W-:Y:S05]  /*8910*/  BSYNC B1 ;  /* 0x0000000000017941 */ /* 0x000fea0003800000 */
.L_x_202:
        /* <DEDUP_REMOVED lines=8> */
.L_x_205:
[----:B------:R-:W-:Y:S05]  /*89a0*/  BSYNC B1 ;  /* 0x0000000000017941 */ /* 0x000fea0003800000 */
.L_x_204:
        /* <DEDUP_REMOVED lines=8> */
.L_x_207:
[----:B------:R-:W-:Y:S05]  /*8a30*/  BSYNC B1 ;  /* 0x0000000000017941 */ /* 0x000fea0003800000 */
.L_x_206:
        /* <DEDUP_REMOVED lines=13> */
.L_x_209:
[----:B------:R-:W-:Y:S05]  /*8b10*/  BSYNC B1 ;  /* 0x0000000000017941 */ /* 0x000fea0003800000 */
.L_x_208:
        /* <DEDUP_REMOVED lines=8> */
.L_x_211:
[----:B------:R-:W-:Y:S05]  /*8ba0*/  BSYNC B1 ;  /* 0x0000000000017941 */ /* 0x000fea0003800000 */
.L_x_210:
        /* <DEDUP_REMOVED lines=8> */
.L_x_213:
[----:B------:R-:W-:Y:S05]  /*8c30*/  BSYNC B1 ;  /* 0x0000000000017941 */ /* 0x000fea0003800000 */
.L_x_212:
        /* <DEDUP_REMOVED lines=8> */
.L_x_215:
[----:B------:R-:W-:Y:S05]  /*8cc0*/  BSYNC B1 ;  /* 0x0000000000017941 */ /* 0x000fea0003800000 */
.L_x_214:
        /* <DEDUP_REMOVED lines=8> */
.L_x_217:
[----:B------:R-:W-:Y:S05]  /*8d50*/  BSYNC B1 ;  /* 0x0000000000017941 */ /* 0x000fea0003800000 */
.L_x_216:
        /* <DEDUP_REMOVED lines=13> */
.L_x_219:
[----:B------:R-:W-:Y:S05]  /*8e30*/  BSYNC B1 ;  /* 0x0000000000017941 */ /* 0x000fea0003800000 */
.L_x_218:
        /* <DEDUP_REMOVED lines=8> */
.L_x_221:
[----:B------:R-:W-:Y:S05]  /*8ec0*/  BSYNC B1 ;  /* 0x0000000000017941 */ /* 0x000fea0003800000 */
.L_x_220:
        /* <DEDUP_REMOVED lines=8> */
.L_x_223:
[----:B------:R-:W-:Y:S05]  /*8f50*/  BSYNC B1 ;  /* 0x0000000000017941 */ /* 0x000fea0003800000 */
.L_x_222:
        /* <DEDUP_REMOVED lines=8> */
.L_x_225:
[----:B------:R-:W-:Y:S05]  /*8fe0*/  BSYNC B1 ;  /* 0x0000000000017941 */ /* 0x000fea0003800000 */
.L_x_224:
        /* <DEDUP_REMOVED lines=8> */
.L_x_227:
[----:B------:R-:W-:Y:S05]  /*9070*/  BSYNC B1 ;  /* 0x0000000000017941 */ /* 0x000fea0003800000 */
.L_x_226:
        /* <DEDUP_REMOVED lines=13> */
.L_x_229:
[----:B------:R-:W-:Y:S05]  /*9150*/  BSYNC B1 ;  /* 0x0000000000017941 */ /* 0x000fea0003800000 */
.L_x_228:
        /* <DEDUP_REMOVED lines=8> */
.L_x_231:
[----:B------:R-:W-:Y:S05]  /*91e0*/  BSYNC B1 ;  /* 0x0000000000017941 */ /* 0x000fea0003800000 */
.L_x_230:
        /* <DEDUP_REMOVED lines=8> */
.L_x_233:
[----:B------:R-:W-:Y:S05]  /*9270*/  BSYNC B1 ;  /* 0x0000000000017941 */ /* 0x000fea0003800000 */
.L_x_232:
        /* <DEDUP_REMOVED lines=8> */
.L_x_235:
[----:B------:R-:W-:Y:S05]  /*9300*/  BSYNC B1 ;  /* 0x0000000000017941 */ /* 0x000fea0003800000 */
.L_x_234:
        /* <DEDUP_REMOVED lines=8> */
.L_x_237:
[----:B------:R-:W-:Y:S05]  /*9390*/  BSYNC B1 ;  /* 0x0000000000017941 */ /* 0x000fea0003800000 */
.L_x_236:
        /* <DEDUP_REMOVED lines=13> */
.L_x_239:
[----:B------:R-:W-:Y:S05]  /*9470*/  BSYNC B1 ;  /* 0x0000000000017941 */ /* 0x000fea0003800000 */
.L_x_238:
        /* <DEDUP_REMOVED lines=8> */
.L_x_241:
[----:B------:R-:W-:Y:S05]  /*9500*/  BSYNC B1 ;  /* 0x0000000000017941 */ /* 0x000fea0003800000 */
.L_x_240:
        /* <DEDUP_REMOVED lines=8> */
.L_x_243:
[----:B------:R-:W-:Y:S05]  /*9590*/  BSYNC B1 ;  /* 0x0000000000017941 */ /* 0x000fea0003800000 */
.L_x_242:
        /* <DEDUP_REMOVED lines=8> */
.L_x_245:
[----:B------:R-:W-:Y:S05]  /*9620*/  BSYNC B1 ;  /* 0x0000000000017941 */ /* 0x000fea0003800000 */
.L_x_244:
        /* <DEDUP_REMOVED lines=8> */
.L_x_247:
[----:B------:R-:W-:Y:S05]  /*96b0*/  BSYNC B1 ;  /* 0x0000000000017941 */ /* 0x000fea0003800000 */
.L_x_246:
        /* <DEDUP_REMOVED lines=13> */
.L_x_249:
[----:B------:R-:W-:Y:S05]  /*9790*/  BSYNC B1 ;  /* 0x0000000000017941 */ /* 0x000fea0003800000 */
.L_x_248:
        /* <DEDUP_REMOVED lines=8> */
.L_x_251:
[----:B------:R-:W-:Y:S05]  /*9820*/  BSYNC B1 ;  /* 0x0000000000017941 */ /* 0x000fea0003800000 */
.L_x_250:
        /* <DEDUP_REMOVED lines=8> */
.L_x_253:
[----:B------:R-:W-:Y:S05]  /*98b0*/  BSYNC B1 ;  /* 0x0000000000017941 */ /* 0x000fea0003800000 */
.L_x_252:
        /* <DEDUP_REMOVED lines=8> */
.L_x_255:
[----:B------:R-:W-:Y:S05]  /*9940*/  BSYNC B1 ;  /* 0x0000000000017941 */ /* 0x000fea0003800000 */
.L_x_254:
        /* <DEDUP_REMOVED lines=8> */
.L_x_257:
[----:B------:R-:W-:Y:S05]  /*99d0*/  BSYNC B1 ;  /* 0x0000000000017941 */ /* 0x000fea0003800000 */
.L_x_256:
        /* <DEDUP_REMOVED lines=13> */
.L_x_259:
[----:B------:R-:W-:Y:S05]  /*9ab0*/  BSYNC B1 ;  /* 0x0000000000017941 */ /* 0x000fea0003800000 */
.L_x_258:
        /* <DEDUP_REMOVED lines=8> */
.L_x_261:
[----:B------:R-:W-:Y:S05]  /*9b40*/  BSYNC B1 ;  /* 0x0000000000017941 */ /* 0x000fea0003800000 */
.L_x_260:
        /* <DEDUP_REMOVED lines=8> */
.L_x_263:
[----:B------:R-:W-:Y:S05]  /*9bd0*/  BSYNC B1 ;  /* 0x0000000000017941 */ /* 0x000fea0003800000 */
.L_x_262:
        /* <DEDUP_REMOVED lines=8> */
.L_x_265:
[----:B------:R-:W-:Y:S05]  /*9c60*/  BSYNC B1 ;  /* 0x0000000000017941 */ /* 0x000fea0003800000 */
.L_x_264:
        /* <DEDUP_REMOVED lines=8> */
.L_x_267:
[----:B------:R-:W-:Y:S05]  /*9cf0*/  BSYNC B1 ;  /* 0x0000000000017941 */ /* 0x000fea0003800000 */
.L_x_266:
        /* <DEDUP_REMOVED lines=13> */
.L_x_269:
[----:B------:R-:W-:Y:S05]  /*9dd0*/  BSYNC B1 ;  /* 0x0000000000017941 */ /* 0x000fea0003800000 */
.L_x_268:
        /* <DEDUP_REMOVED lines=8> */
.L_x_271:
[----:B------:R-:W-:Y:S05]  /*9e60*/  BSYNC B1 ;  /* 0x0000000000017941 */ /* 0x000fea0003800000 */
.L_x_270:
        /* <DEDUP_REMOVED lines=8> */
.L_x_273:
[----:B------:R-:W-:Y:S05]  /*9ef0*/  BSYNC B1 ;  /* 0x0000000000017941 */ /* 0x000fea0003800000 */
.L_x_272:
        /* <DEDUP_REMOVED lines=8> */
.L_x_275:
[----:B------:R-:W-:Y:S05]  /*9f80*/  BSYNC B1 ;  /* 0x0000000000017941 */ /* 0x000fea0003800000 */
.L_x_274:
        /* <DEDUP_REMOVED lines=8> */
.L_x_277:
[----:B------:R-:W-:Y:S05]  /*a010*/  BSYNC B1 ;  /* 0x0000000000017941 */ /* 0x000fea0003800000 */
.L_x_276:
[----:B-1----:R-:W2:Y:S01]  /*a020*/  LDL.LU R3, [R1+0x1e0] ;  /* 0x0001e00001037983 */ /* 0x002ea20000300800 */
[C---:B------:R-:W-:Y:S01]  /*a030*/  ISETP.LT.OR P2, PT, R0.reuse, 0xf2, !P1 ;  /* 0x000000f20000780c */ /* 0x040fe20004f41670 */
[----:B------:R-:W-:Y:S01]  /*a040*/  BSSY B1, `(.L_x_278) ;  /* 0x000000c000017945 */ /* 0x000fe20003800000 */
[----:B------:R-:W-:Y:S02]  /*a050*/  ISETP.LT.OR P6, PT, R0, 0xf9, !P1 ;  /* 0x000000f90000780c */ /* 0x000fe40004fc1670 */
[----:B------:R-:W-:Y:S02]  /*a060*/  IADD3 R163, P3, R160, 0x80, RZ ;  /* 0x00000080a0a37810 */ /* 0x000fe40007f7e0ff */
        /* <DEDUP_REMOVED lines=9> */
.L_x_279:
[----:B------:R-:W-:Y:S05]  /*a100*/  BSYNC B1 ;  /* 0x0000000000017941 */ /* 0x000fea0003800000 */
.L_x_278:
        /* <DEDUP_REMOVED lines=8> */
.L_x_281:
[----:B------:R-:W-:Y:S05]  /*a190*/  BSYNC B1 ;  /* 0x0000000000017941 */ /* 0x000fea0003800000 */
.L_x_280:
        /* <DEDUP_REMOVED lines=8> */
.L_x_283:
[----:B------:R-:W-:Y:S05]  /*a220*/  BSYNC B1 ;  /* 0x0000000000017941 */ /* 0x000fea0003800000 */
.L_x_282:
        /* <DEDUP_REMOVED lines=8> */
.L_x_285:
[----:B------:R-:W-:Y:S05]  /*a2b0*/  BSYNC B1 ;  /* 0x0000000000017941 */ /* 0x000fea0003800000 */
.L_x_284:
[----:B-1----:R-:W2:Y:S01]  /*a2c0*/  LDL.LU R3, [R1+0x1f0] ;  /* 0x0001f00001037983 */ /* 0x002ea20000300800 */
[----:B------:R-:W-:Y:S01]  /*a2d0*/  BSSY B1, `(.L_x_286) ;  /* 0x0000008000017945 */ /* 0x000fe20003800000 */
[----:B------:R-:W-:-:S04]  /*a2e0*/  IMAD.WIDE.U32 R160, R163, R20, R158 ;  /* 0x00000014a3a07225 */ /* 0x000fc800078e009e */
[----:B--2---:R-:W-:-:S05]  /*a2f0*/  @!P6 IMAD R3, R3, R17, R2 ;  /* 0x000000110303e224 */ /* 0x004fca00078e0202 */
[----:B------:R1:W-:Y:S01]  /*a300*/  @!P6 STG.E.U8 desc[UR36][R4.64+0xf8], R3 ;  /* 0x0000f8030400e986 */ /* 0x0003e2000c101124 */
[----:B------:R-:W-:Y:S05]  /*a310*/  @P1 BRA `(.L_x_287) ;  /* 0x00000000000c1947 */ /* 0x000fea0003800000 */
[----:B------:R-:W1:Y:S02]  /*a320*/  LDG.E.U8 R16, desc[UR36][R14.64+0xf9] ;  /* 0x0000f9240e107981 */ /* 0x000e64000c1e1100 */
[----:B-1----:R-:W-:-:S05]  /*a330*/  PRMT R3, R16, 0x8880, RZ ;  /* 0x0000888010037816 */ /* 0x002fca00000000ff */
[----:B------:R-:W-:-:S07]  /*a340*/  IMAD R2, R3, R18, RZ ;  /* 0x0000001203027224 */ /* 0x000fce00078e02ff */
.L_x_287:
[----:B------:R-:W-:Y:S05]  /*a350*/  BSYNC B1 ;  /* 0x0000000000017941 */ /* 0x000fea0003800000 */
.L_x_286:
[----:B-1----:R-:W2:Y:S01]  /*a360*/  LDL.LU R3, [R1+0x1f4] ;  /* 0x0001f40001037983 */ /* 0x002ea20000300800 */
[----:B------:R-:W-:Y:S01]  /*a370*/  IMAD.WIDE.U32 R158, R163, R20, R152 ;  /* 0x00000014a39e7225 */ /* 0x000fe200078e0098 */
[----:B------:R-:W-:Y:S01]  /*a380*/  ISETP.GE.AND P2, PT, R154, 0x81, PT ;  /* 0x000000819a00780c */ /* 0x000fe20003f46270 */
[----:B------:R-:W-:Y:S01]  /*a390*/  BSSY B1, `(.L_x_288) ;  /* 0x000000e000017945 */ /* 0x000fe20003800000 */
[-C--:B------:R-:W-:Y:S01]  /*a3a0*/  IADD3 R156, P5, P4, R156, R22.reuse, R160 ;  /* 0x000000169c9c7210 */ /* 0x080fe20007cbe0a0 */
[----:B0-----:R-:W-:Y:S01]  /*a3b0*/  IMAD.X R15, RZ, RZ, UR9, P3 ;  /* 0x00000009ff0f7e24 */ /* 0x001fe200098e06ff */
[----:B------:R-:W-:Y:S02]  /*a3c0*/  ISETP.LT.OR P6, PT, R0, 0x1, !P2 ;  /* 0x000000010000780c */ /* 0x000fe400057c1670 */
[----:B------:R-:W-:Y:S01]  /*a3d0*/  IADD3 R14, P3, R158, R22, RZ ;  /* 0x000000169e0e7210 */ /* 0x000fe20007f7e0ff */
[----:B------:R-:W-:Y:S02]  /*a3e0*/  IMAD R20, R15, R20, RZ ;  /* 0x000000140f147224 */ /* 0x000fe400078e02ff */
[----:B--2---:R-:W-:-:S05]  /*a3f0*/  @!P1 IMAD R3, R3, R17, R2 ;  /* 0x0000001103039224 */ /* 0x004fca00078e0202 */
[----:B------:R0:W-:Y:S01]  /*a400*/  @!P1 STG.E.U8 desc[UR36][R4.64+0xf9], R3 ;  /* 0x0000f90304009986 */ /* 0x0001e2000c101124 */
[C---:B------:R-:W-:Y:S02]  /*a410*/  ISETP.LT.OR P1, PT, R0.reuse, 0xf9, !P0 ;  /* 0x000000f90000780c */ /* 0x040fe40004721670 */
[----:B------:R-:W-:-:S11]  /*a420*/  ISETP.LT.OR P0, PT, R0, 0xfa, !P0 ;  /* 0x000000fa0000780c */ /* 0x000fd60004701670 */
[----:B0-----:R-:W-:Y:S05]  /*a430*/  @P1 BRA `(.L_x_289) ;  /* 0x00000000000c1947 */ /* 0x001fea0003800000 */
[----:B------:R-:W2:Y:S02]  /*a440*/  LDG.E.U8 R16, desc[UR36][R12.64+0xf8] ;  /* 0x0000f8240c107981 */ /* 0x000ea4000c1e1100 */
[----:B--2---:R-:W-:-:S05]  /*a450*/  PRMT R3, R16, 0x8880, RZ ;  /* 0x0000888010037816 */ /* 0x004fca00000000ff */
[----:B------:R-:W-:-:S07]  /*a460*/  IMAD R2, R3, R18, RZ ;  /* 0x0000001203027224 */ /* 0x000fce00078e02ff */
.L_x_289:
[----:B------:R-:W-:Y:S05]  /*a470*/  BSYNC B1 ;  /* 0x0000000000017941 */ /* 0x000fea0003800000 */
.L_x_288:
[----:B------:R-:W2:Y:S01]  /*a480*/  LDL.LU R3, [R1+0x1f8] ;  /* 0x0001f80001037983 */ /* 0x000ea20000300800 */
[----:B------:R-:W-:Y:S01]  /*a490*/  BSSY B1, `(.L_x_290) ;  /* 0x0000008000017945 */ /* 0x000fe20003800000 */
[----:B------:R-:W-:Y:S02]  /*a4a0*/  IMAD R21, R163, R21, R20 ;  /* 0x00000015a3157224 */ /* 0x000fe400078e0214 */
[----:B--2---:R-:W-:-:S05]  /*a4b0*/  @!P1 IMAD R3, R3, R17, R2 ;  /* 0x0000001103039224 */ /* 0x004fca00078e0202 */
[----:B------:R0:W-:Y:S01]  /*a4c0*/  @!P1 STG.E.U8 desc[UR36][R10.64+0xf8], R3 ;  /* 0x0000f8030a009986 */ /* 0x0001e2000c101124 */
[----:B------:R-:W-:Y:S05]  /*a4d0*/  @P0 BRA `(.L_x_291) ;  /* 0x00000000000c0947 */ /* 0x000fea0003800000 */
[----:B------:R-:W0:Y:S02]  /*a4e0*/  LDG.E.U8 R16, desc[UR36][R12.64+0xf9] ;  /* 0x0000f9240c107981 */ /* 0x000e24000c1e1100 */
[----:B0-----:R-:W-:-:S05]  /*a4f0*/  PRMT R3, R16, 0x8880, RZ ;  /* 0x0000888010037816 */ /* 0x001fca00000000ff */
[----:B------:R-:W-:-:S07]  /*a500*/  IMAD R2, R3, R18, RZ ;  /* 0x0000001203027224 */ /* 0x000fce00078e02ff */
.L_x_291:
[----:B------:R-:W-:Y:S05]  /*a510*/  BSYNC B1 ;  /* 0x0000000000017941 */ /* 0x000fea0003800000 */
.L_x_290:
[----:B0-----:R-:W2:Y:S01]  /*a520*/  LDL.LU R3, [R1+0x1fc] ;  /* 0x0001fc0001037983 */ /* 0x001ea20000300800 */
[----:B------:R-:W-:Y:S01]  /*a530*/  BSSY B1, `(.L_x_292) ;  /* 0x0000009000017945 */ /* 0x000fe20003800000 */
[----:B------:R-:W-:Y:S01]  /*a540*/  IADD3.X R15, R23, R159, R21, P3, !PT ;  /* 0x0000009f170f7210 */ /* 0x000fe20001ffe415 */
[----:B------:R-:W-:Y:S02]  /*a550*/  IMAD.IADD R160, R21, 0x1, R161 ;  /* 0x0000000115a07824 */ /* 0x000fe400078e02a1 */
[----:B--2---:R-:W-:-:S05]  /*a560*/  @!P0 IMAD R3, R3, R17, R2 ;  /* 0x0000001103038224 */ /* 0x004fca00078e0202 */
[----:B------:R0:W-:Y:S01]  /*a570*/  @!P0 STG.E.U8 desc[UR36][R10.64+0xf9], R3 ;  /* 0x0000f9030a008986 */ /* 0x0001e2000c101124 */
[----:B------:R-:W-:Y:S05]  /*a580*/  @P6 BRA `(.L_x_293) ;  /* 0x00000000000c6947 */ /* 0x000fea0003800000 */
[----:B------:R-:W0:Y:S02]  /*a590*/  LDG.E.U8 R16, desc[UR36][R14.64] ;  /* 0x000000240e107981 */ /* 0x000e24000c1e1100 */
[----:B0-----:R-:W-:-:S05]  /*a5a0*/  PRMT R3, R16, 0x8880, RZ ;  /* 0x0000888010037816 */ /* 0x001fca00000000ff */
[----:B------:R-:W-:-:S07]  /*a5b0*/  IMAD R2, R3, R18, RZ ;  /* 0x0000001203027224 */ /* 0x000fce00078e02ff */
.L_x_293:
[----:B------:R-:W-:Y:S05]  /*a5c0*/  BSYNC B1 ;  /* 0x0000000000017941 */ /* 0x000fea0003800000 */
.L_x_292:
[----:B------:R-:W-:Y:S01]  /*a5d0*/  ISETP.LT.OR P3, PT, R0, 0x2, !P2 ;  /* 0x000000020000780c */ /* 0x000fe20005761670 */
[----:B0-----:R-:W-:Y:S01]  /*a5e0*/  @!P6 IMAD R3, R24, R17, R2 ;  /* 0x000000111803e224 */ /* 0x001fe200078e0202 */
[----:B------:R-:W-:Y:S01]  /*a5f0*/  ISETP.GE.AND P0, PT, R154, 0x89, PT ;  /* 0x000000899a00780c */ /* 0x000fe20003f06270 */
[----:B------:R-:W-:Y:S01]  /*a600*/  BSSY B1, `(.L_x_294) ;  /* 0x000000b000017945 */ /* 0x000fe20003800000 */
[----:B------:R-:W-:Y:S02]  /*a610*/  IADD3.X R157, R153, R23, R160, P5, P4 ;  /* 0x00000017999d7210 */ /* 0x000fe40002fe84a0 */
[----:B------:R0:W-:Y:S01]  /*a620*/  @!P6 STG.E.U8 desc[UR36][R6.64], R3 ;  /* 0x000000030600e986 */ /* 0x0001e2000c101124 */
[C---:B------:R-:W-:Y:S02]  /*a630*/  ISETP.LT.OR P4, PT, R0.reuse, 0x1, !P0 ;  /* 0x000000010000780c */ /* 0x040fe40004781670 */
[C---:B------:R-:W-:Y:S02]  /*a640*/  ISETP.LT.OR P5, PT, R0.reuse, 0x2, !P0 ;  /* 0x000000020000780c */ /* 0x040fe400047a1670 */
[----:B------:R-:W-:-:S02]  /*a650*/  ISETP.LT.OR P6, PT, R0, 0x9, !P2 ;  /* 0x000000090000780c */ /* 0x000fc400057c1670 */
[----:B------:R-:W-:Y:S01]  /*a660*/  ISETP.LT.OR P1, PT, R0, 0xa, !P2 ;  /* 0x0000000a0000780c */ /* 0x000fe20005721670 */
[----:B------:R-:W-:-:S12]  /*a670*/  @P3 BRA `(.L_x_295) ;  /* 0x00000000000c3947 */ /* 0x000fd80003800000 */
[----:B------:R-:W0:Y:S02]  /*a680*/  LDG.E.U8 R16, desc[UR36][R14.64+0x1] ;  /* 0x000001240e107981 */ /* 0x000e24000c1e1100 */
[----:B0-----:R-:W-:-:S05]  /*a690*/  PRMT R3, R16, 0x8880, RZ ;  /* 0x0000888010037816 */ /* 0x001fca00000000ff */
[----:B------:R-:W-:-:S07]  /*a6a0*/  IMAD R2, R3, R18, RZ ;  /* 0x0000001203027224 */ /* 0x000fce00078e02ff */
.L_x_295:
[----:B------:R-:W-:Y:S05]  /*a6b0*/  BSYNC B1 ;  /* 0x0000000000017941 */ /* 0x000fea0003800000 */
.L_x_294:
[----:B------:R-:W-:Y:S01]  /*a6c0*/  @!P3 IMAD R25, R25, R17, R2 ;  /* 0x000000111919b224 */ /* 0x000fe200078e0202 */
[----:B------:R-:W-:Y:S04]  /*a6d0*/  BSSY B1, `(.L_x_296) ;  /* 0x0000006000017945 */ /* 0x000fe80003800000 */
[----:B------:R1:W-:Y:S01]  /*a6e0*/  @!P3 STG.E.U8 desc[UR36][R6.64+0x1], R25 ;  /* 0x000001190600b986 */ /* 0x0003e2000c101124 */
[----:B------:R-:W-:Y:S05]  /*a6f0*/  @P4 BRA `(.L_x_297) ;  /* 0x00000000000c4947 */ /* 0x000fea0003800000 */
[----:B------:R-:W0:Y:S02]  /*a700*/  LDG.E.U8 R16, desc[UR36][R156.64] ;  /* 0x000000249c107981 */ /* 0x000e24000c1e1100 */
[----:B0-----:R-:W-:-:S05]  /*a710*/  PRMT R3, R16, 0x8880, RZ ;  /* 0x0000888010037816 */ /* 0x001fca00000000ff */
[----:B------:R-:W-:-:S07]  /*a720*/  IMAD R2, R3, R18, RZ ;  /* 0x0000001203027224 */ /* 0x000fce00078e02ff */
.L_x_297:
[----:B------:R-:W-:Y:S05]  /*a730*/  BSYNC B1 ;  /* 0x0000000000017941 */ /* 0x000fea0003800000 */
.L_x_296:
[----:B0-----:R-:W-:Y:S01]  /*a740*/  @!P4 IMAD R3, R26, R17, R2 ;  /* 0x000000111a03c224 */ /* 0x001fe200078e0202 */
[----:B------:R-:W-:Y:S04]  /*a750*/  BSSY B1, `(.L_x_298) ;  /* 0x0000006000017945 */ /* 0x000fe80003800000 */
[----:B------:R0:W-:Y:S01]  /*a760*/  @!P4 STG.E.U8 desc[UR36][R8.64], R3 ;  /* 0x000000030800c986 */ /* 0x0001e2000c101124 */
[----:B------:R-:W-:Y:S05]  /*a770*/  @P5 BRA `(.L_x_299) ;  /* 0x00000000000c5947 */ /* 0x000fea0003800000 */
[----:B------:R-:W0:Y:S02]  /*a780*/  LDG.E.U8 R16, desc[UR36][R156.64+0x1] ;  /* 0x000001249c107981 */ /* 0x000e24000c1e1100 */
[----:B0-----:R-:W-:-:S05]  /*a790*/  PRMT R3, R16, 0x8880, RZ ;  /* 0x0000888010037816 */ /* 0x001fca00000000ff */
[----:B------:R-:W-:-:S07]  /*a7a0*/  IMAD R2, R3, R18, RZ ;  /* 0x0000001203027224 */ /* 0x000fce00078e02ff */
.L_x_299:
[----:B------:R-:W-:Y:S05]  /*a7b0*/  BSYNC B1 ;  /* 0x0000000000017941 */ /* 0x000fea0003800000 */
.L_x_298:
[----:B------:R-:W-:Y:S01]  /*a7c0*/  @!P5 IMAD R27, R27, R17, R2 ;  /* 0x000000111b1bd224 */ /* 0x000fe200078e0202 */
[----:B------:R-:W-:Y:S04]  /*a7d0*/  BSSY B1, `(.L_x_300) ;  /* 0x0000006000017945 */ /* 0x000fe80003800000 */
[----:B------:R2:W-:Y:S01]  /*a7e0*/  @!P5 STG.E.U8 desc[UR36][R8.64+0x1], R27 ;  /* 0x0000011b0800d986 */ /* 0x0005e2000c101124 */
[----:B------:R-:W-:Y:S05]  /*a7f0*/  @P6 BRA `(.L_x_301) ;  /* 0x00000000000c6947 */ /* 0x000fea0003800000 */
[----:B------:R-:W0:Y:S02]  /*a800*/  LDG.E.U8 R16, desc[UR36][R14.64+0x8] ;  /* 0x000008240e107981 */ /* 0x000e24000c1e1100 */
[----:B0-----:R-:W-:-:S05]  /*a810*/  PRMT R3, R16, 0x8880, RZ ;  /* 0x0000888010037816 */ /* 0x001fca00000000ff */
[----:B------:R-:W-:-:S07]  /*a820*/  IMAD R2, R3, R18, RZ ;  /* 0x0000001203027224 */ /* 0x000fce00078e02ff */
.L_x_301:
[----:B------:R-:W-:Y:S05]  /*a830*/  BSYNC B1 ;  /* 0x0000000000017941 */ /* 0x000fea0003800000 */
.L_x_300:
[----:B0-----:R-:W-:Y:S01]  /*a840*/  @!P6 IMAD R3, R28, R17, R2 ;  /* 0x000000111c03e224 */ /* 0x001fe200078e0202 */
[----:B------:R-:W-:Y:S04]  /*a850*/  BSSY B1, `(.L_x_302) ;  /* 0x0000006000017945 */ /* 0x000fe80003800000 */
[----:B------:R0:W-:Y:S01]  /*a860*/  @!P6 STG.E.U8 desc[UR36][R6.64+0x8], R3 ;  /* 0x000008030600e986 */ /* 0x0001e2000c101124 */
[----:B------:R-:W-:Y:S05]  /*a870*/  @P1 BRA `(.L_x_303) ;  /* 0x00000000000c1947 */ /* 0x000fea0003800000 */
[----:B------:R-:W0:Y:S02]  /*a880*/  LDG.E.U8 R16, desc[UR36][R14.64+0x9] ;  /* 0x000009240e107981 */ /* 0x000e24000c1e1100 */
[----:B0-----:R-:W-:-:S05]  /*a890*/  PRMT R3, R16, 0x8880, RZ ;  /* 0x0000888010037816 */ /* 0x001fca00000000ff */
[----:B------:R-:W-:-:S07]  /*a8a0*/  IMAD R2, R3, R18, RZ ;  /* 0x0000001203027224 */ /* 0x000fce00078e02ff */
.L_x_303:
[----:B------:R-:W-:Y:S05]  /*a8b0*/  BSYNC B1 ;  /* 0x0000000000017941 */ /* 0x000fea0003800000 */
.L_x_302:
[C---:B------:R-:W-:Y:S01]  /*a8c0*/  ISETP.LT.OR P4, PT, R0.reuse, 0x9, !P0 ;  /* 0x000000090000780c */ /* 0x040fe20004781670 */
[----:B------:R-:W-:Y:S01]  /*a8d0*/  @!P1 IMAD R29, R29, R17, R2 ;  /* 0x000000111d1d9224 */ /* 0x000fe200078e0202 */
[----:B------:R-:W-:Y:S01]  /*a8e0*/  BSSY B1, `(.L_x_304) ;  /* 0x000000a000017945 */ /* 0x000fe20003800000 */
[C---:B------:R-:W-:Y:S02]  /*a8f0*/  ISETP.LT.OR P3, PT, R0.reuse, 0xa, !P0 ;  /* 0x0000000a0000780c */ /* 0x040fe40004761670 */
[C---:B------:R-:W-:Y:S01]  /*a900*/  ISETP.LT.OR P5, PT, R0.reuse, 0x11, !P2 ;  /* 0x000000110000780c */ /* 0x040fe200057a1670 */
[----:B------:R3:W-:Y:S01]  /*a910*/  @!P1 STG.E.U8 desc[UR36][R6.64+0x9], R29 ;  /* 0x0000091d06009986 */ /* 0x0007e2000c101124 */
[C---:B------:R-:W-:Y:S02]  /*a920*/  ISETP.LT.OR P6, PT, R0.reuse, 0x12, !P2 ;  /* 0x000000120000780c */ /* 0x040fe400057c1670 */
[----:B------:R-:W-:-:S04]  /*a930*/  ISETP.LT.OR P1, PT, R0, 0x11, !P0 ;  /* 0x000000110000780c */ /* 0x000fc80004721670 */
[----:B------:R-:W-:Y:S09]  /*a940*/  @P4 BRA `(.L_x_305) ;  /* 0x00000000000c4947 */ /* 0x000ff20003800000 */
[----:B------:R-:W0:Y:S02]  /*a950*/  LDG.E.U8 R16, desc[UR36][R156.64+0x8] ;  /* 0x000008249c107981 */ /* 0x000e24000c1e1100 */
[----:B0-----:R-:W-:-:S05]  /*a960*/  PRMT R3, R16, 0x8880, RZ ;  /* 0x0000888010037816 */ /* 0x001fca00000000ff */
[----:B------:R-:W-:-:S07]  /*a970*/  IMAD R2, R3, R18, RZ ;  /* 0x0000001203027224 */ /* 0x000fce00078e02ff */
.L_x_305:
[----:B------:R-:W-:Y:S05]  /*a980*/  BSYNC B1 ;  /* 0x0000000000017941 */ /* 0x000fea0003800000 */
.L_x_304:
[----:B0-----:R-:W-:Y:S01]  /*a990*/  @!P4 IMAD R3, R30, R17, R2 ;  /* 0x000000111e03c224 */ /* 0x001fe200078e0202 */
[----:B------:R-:W-:Y:S04]  /*a9a0*/  BSSY B1, `(.L_x_306) ;  /* 0x0000006000017945 */ /* 0x000fe80003800000 */
[----:B------:R0:W-:Y:S01]  /*a9b0*/  @!P4 STG.E.U8 desc[UR36][R8.64+0x8], R3 ;  /* 0x000008030800c986 */ /* 0x0001e2000c101124 */
[----:B------:R-:W-:Y:S05]  /*a9c0*/  @P3 BRA `(.L_x_307) ;  /* 0x00000000000c3947 */ /* 0x000fea0003800000 */
[----:B------:R-:W0:Y:S02]  /*a9d0*/  LDG.E.U8 R16, desc[UR36][R156.64+0x9] ;  /* 0x000009249c107981 */ /* 0x000e24000c1e1100 */
[----:B0-----:R-:W-:-:S05]  /*a9e0*/  PRMT R3, R16, 0x8880, RZ ;  /* 0x0000888010037816 */ /* 0x001fca00000000ff */
[----:B------:R-:W-:-:S07]  /*a9f0*/  IMAD R2, R3, R18, RZ ;  /* 0x0000001203027224 */ /* 0x000fce00078e02ff */
.L_x_307:
[----:B------:R-:W-:Y:S05]  /*aa00*/  BSYNC B1 ;  /* 0x0000000000017941 */ /* 0x000fea0003800000 */
.L_x_306:
[----:B------:R-:W-:Y:S01]  /*aa10*/  @!P3 IMAD R31, R31, R17, R2 ;  /* 0x000000111f1fb224 */ /* 0x000fe200078e0202 */
[----:B------:R-:W-:Y:S04]  /*aa20*/  BSSY B1, `(.L_x_308) ;  /* 0x0000006000017945 */ /* 0x000fe80003800000 */
[----:B------:R4:W-:Y:S01]  /*aa30*/  @!P3 STG.E.U8 desc[UR36][R8.64+0x9], R31 ;  /* 0x0000091f0800b986 */ /* 0x0009e2000c101124 */
[----:B------:R-:W-:Y:S05]  /*aa40*/  @P5 BRA `(.L_x_309) ;  /* 0x00000000000c5947 */ /* 0x000fea0003800000 */
[----:B------:R-:W0:Y:S02]  /*aa50*/  LDG.E.U8 R16, desc[UR36][R14.64+0x10] ;  /* 0x000010240e107981 */ /* 0x000e24000c1e1100 */
[----:B0-----:R-:W-:-:S05]  /*aa60*/  PRMT R3, R16, 0x8880, RZ ;  /* 0x0000888010037816 */ /* 0x001fca00000000ff */
[----:B------:R-:W-:-:S07]  /*aa70*/  IMAD R2, R3, R18, RZ ;  /* 0x0000001203027224 */ /* 0x000fce00078e02ff */
.L_x_309:
[----:B------:R-:W-:Y:S05]  /*aa80*/  BSYNC B1 ;  /* 0x0000000000017941 */ /* 0x000fea0003800000 */
.L_x_308:
[----:B0-----:R-:W-:Y:S01]  /*aa90*/  @!P5 IMAD R3, R32, R17, R2 ;  /* 0x000000112003d224 */ /* 0x001fe200078e0202 */
[----:B------:R-:W-:Y:S04]  /*aaa0*/  BSSY B1, `(.L_x_310) ;  /* 0x0000006000017945 */ /* 0x000fe80003800000 */
[----:B------:R0:W-:Y:S01]  /*aab0*/  @!P5 STG.E.U8 desc[UR36][R6.64+0x10], R3 ;  /* 0x000010030600d986 */ /* 0x0001e2000c101124 */
[----:B------:R-:W-:Y:S05]  /*aac0*/  @P6 BRA `(.L_x_311) ;  /* 0x00000000000c6947 */ /* 0x000fea0003800000 */
[----:B------:R-:W0:Y:S02]  /*aad0*/  LDG.E.U8 R16, desc[UR36][R14.64+0x11] ;  /* 0x000011240e107981 */ /* 0x000e24000c1e1100 */
[----:B0-----:R-:W-:-:S05]  /*aae0*/  PRMT R3, R16, 0x8880, RZ ;  /* 0x0000888010037816 */ /* 0x001fca00000000ff */
[----:B------:R-:W-:-:S07]  /*aaf0*/  IMAD R2, R3, R18, RZ ;  /* 0x0000001203027224 */ /* 0x000fce00078e02ff */
.L_x_311:
[----:B------:R-:W-:Y:S05]  /*ab00*/  BSYNC B1 ;  /* 0x0000000000017941 */ /* 0x000fea0003800000 */
.L_x_310:
[----:B------:R-:W-:Y:S01]  /*ab10*/  @!P6 IMAD R33, R33, R17, R2 ;  /* 0x000000112121e224 */ /* 0x000fe200078e0202 */
[----:B------:R-:W-:Y:S04]  /*ab20*/  BSSY B1, `(.L_x_312) ;  /* 0x0000006000017945 */ /* 0x000fe80003800000 */
[----:B------:R0:W-:Y:S01]  /*ab30*/  @!P6 STG.E.U8 desc[UR36][R6.64+0x11], R33 ;  /* 0x000011210600e986 */ /* 0x0001e2000c101124 */
[----:B------:R-:W-:Y:S05]  /*ab40*/  @P1 BRA `(.L_x_313) ;  /* 0x00000000000c1947 */ /* 0x000fea0003800000 */
[----:B------:R-:W0:Y:S02]  /*ab50*/  LDG.E.U8 R16, desc[UR36][R156.64+0x10] ;  /* 0x000010249c107981 */ /* 0x000e24000c1e1100 */
[----:B0-----:R-:W-:-:S05]  /*ab60*/  PRMT R3, R16, 0x8880, RZ ;  /* 0x0000888010037816 */ /* 0x001fca00000000ff */
[----:B------:R-:W-:-:S07]  /*ab70*/  IMAD R2, R3, R18, RZ ;  /* 0x0000001203027224 */ /* 0x000fce00078e02ff */
.L_x_313:
[----:B------:R-:W-:Y:S05]  /*ab80*/  BSYNC B1 ;  /* 0x0000000000017941 */ /* 0x000fea0003800000 */
.L_x_312:
[----:B------:R-:W-:Y:S01]  /*ab90*/  ISETP.LT.OR P4, PT, R0, 0x12, !P0 ;  /* 0x000000120000780c */ /* 0x000fe20004781670 */
[----:B0-----:R-:W-:Y:S01]  /*aba0*/  @!P1 IMAD R3, R34, R17, R2 ;  /* 0x0000001122039224 */ /* 0x001fe200078e0202 */
        /* <DEDUP_REMOVED lines=10> */
.L_x_315:
[----:B------:R-:W-:Y:S05]  /*ac50*/  BSYNC B1 ;  /* 0x0000000000017941 */ /* 0x000fea0003800000 */
.L_x_314:
[----:B------:R-:W-:Y:S01]  /*ac60*/  @!P4 IMAD R35, R35, R17, R2 ;  /* 0x000000112323c224 */ /* 0x000fe200078e0202 */
[----:B------:R-:W-:Y:S04]  /*ac70*/  BSSY B1, `(.L_x_316) ;  /* 0x0000006000017945 */ /* 0x000fe80003800000 */
[----:B------:R0:W-:Y:S01]  /*ac80*/  @!P4 STG.E.U8 desc[UR36][R8.64+0x11], R35 ;  /* 0x000011230800c986 */ /* 0x0001e2000c101124 */
[----:B------:R-:W-:Y:S05]  /*ac90*/  @P3 BRA `(.L_x_317) ;  /* 0x00000000000c3947 */ /* 0x000fea0003800000 */
[----:B------:R-:W0:Y:S02]  /*aca0*/  LDG.E.U8 R16, desc[UR36][R14.64+0x18] ;  /* 0x000018240e107981 */ /* 0x000e24000c1e1100 */
[----:B0-----:R-:W-:-:S05]  /*acb0*/  PRMT R3, R16, 0x8880, RZ ;  /* 0x0000888010037816 */ /* 0x001fca00000000ff */
[----:B------:R-:W-:-:S07]  /*acc0*/  IMAD R2, R3, R18, RZ ;  /* 0x0000001203027224 */ /* 0x000fce00078e02ff */
.L_x_317:
[----:B------:R-:W-:Y:S05]  /*acd0*/  BSYNC B1 ;  /* 0x0000000000017941 */ /* 0x000fea0003800000 */
.L_x_316:
[----:B0-----:R-:W-:Y:S01]  /*ace0*/  @!P3 IMAD R3, R36, R17, R2 ;  /* 0x000000112403b224 */ /* 0x001fe200078e0202 */
[----:B------:R-:W-:Y:S04]  /*acf0*/  BSSY B1, `(.L_x_318) ;  /* 0x0000006000017945 */ /* 0x000fe80003800000 */
[----:B------:R0:W-:Y:S01]  /*ad00*/  @!P3 STG.E.U8 desc[UR36][R6.64+0x18], R3 ;  /* 0x000018030600b986 */ /* 0x0001e2000c101124 */
[----:B------:R-:W-:Y:S05]  /*ad10*/  @P5 BRA `(.L_x_319) ;  /* 0x00000000000c5947 */ /* 0x000fea0003800000 */
[----:B------:R-:W0:Y:S02]  /*ad20*/  LDG.E.U8 R16, desc[UR36][R14.64+0x19] ;  /* 0x000019240e107981 */ /* 0x000e24000c1e1100 */
[----:B0-----:R-:W-:-:S05]  /*ad30*/  PRMT R3, R16, 0x8880, RZ ;  /* 0x0000888010037816 */ /* 0x001fca00000000ff */
[----:B------:R-:W-:-:S07]  /*ad40*/  IMAD R2, R3, R18, RZ ;  /* 0x0000001203027224 */ /* 0x000fce00078e02ff */
.L_x_319:
[----:B------:R-:W-:Y:S05]  /*ad50*/  BSYNC B1 ;  /* 0x0000000000017941 */ /* 0x000fea0003800000 */
.L_x_318:
[----:B------:R-:W-:Y:S01]  /*ad60*/  @!P5 IMAD R37, R37, R17, R2 ;  /* 0x000000112525d224 */ /* 0x000fe200078e0202 */
[----:B------:R-:W-:Y:S04]  /*ad70*/  BSSY B1, `(.L_x_320) ;  /* 0x0000006000017945 */ /* 0x000fe80003800000 */
[----:B------:R0:W-:Y:S01]  /*ad80*/  @!P5 STG.E.U8 desc[UR36][R6.64+0x19], R37 ;  /* 0x000019250600d986 */ /* 0x0001e2000c101124 */
[----:B------:R-:W-:Y:S05]  /*ad90*/  @P6 BRA `(.L_x_321) ;  /* 0x00000000000c6947 */ /* 0x000fea0003800000 */
[----:B------:R-:W0:Y:S02]  /*ada0*/  LDG.E.U8 R16, desc[UR36][R156.64+0x18] ;  /* 0x000018249c107981 */ /* 0x000e24000c1e1100 */
[----:B0-----:R-:W-:-:S05]  /*adb0*/  PRMT R3, R16, 0x8880, RZ ;  /* 0x0000888010037816 */ /* 0x001fca00000000ff */
[----:B------:R-:W-:-:S07]  /*adc0*/  IMAD R2, R3, R18, RZ ;  /* 0x0000001203027224 */ /* 0x000fce00078e02ff */
.L_x_321:
[----:B------:R-:W-:Y:S05]  /*add0*/  BSYNC B1 ;  /* 0x0000000000017941 */ /* 0x000fea0003800000 */
.L_x_320:
[----:B0-----:R-:W-:Y:S01]  /*ade0*/  @!P6 IMAD R3, R38, R17, R2 ;  /* 0x000000112603e224 */ /* 0x001fe200078e0202 */
[----:B------:R-:W-:Y:S04]  /*adf0*/  BSSY B1, `(.L_x_322) ;  /* 0x0000006000017945 */ /* 0x000fe80003800000 */
[----:B------:R0:W-:Y:S01]  /*ae00*/  @!P6 STG.E.U8 desc[UR36][R8.64+0x18], R3 ;  /* 0x000018030800e986 */ /* 0x0001e2000c101124 */
[----:B------:R-:W-:Y:S05]  /*ae10*/  @P1 BRA `(.L_x_323) ;  /* 0x00000000000c1947 */ /* 0x000fea0003800000 */
[----:B------:R-:W0:Y:S02]  /*ae20*/  LDG.E.U8 R16, desc[UR36][R156.64+0x19] ;  /* 0x000019249c107981 */ /* 0x000e24000c1e1100 */
[----:B0-----:R-:W-:-:S05]  /*ae30*/  PRMT R3, R16, 0x8880, RZ ;  /* 0x0000888010037816 */ /* 0x001fca00000000ff */
[----:B------:R-:W-:-:S07]  /*ae40*/  IMAD R2, R3, R18, RZ ;  /* 0x0000001203027224 */ /* 0x000fce00078e02ff */
.L_x_323:
[----:B------:R-:W-:Y:S05]  /*ae50*/  BSYNC B1 ;  /* 0x0000000000017941 */ /* 0x000fea0003800000 */
.L_x_322:
        /* <DEDUP_REMOVED lines=12> */
.L_x_325:
[----:B------:R-:W-:Y:S05]  /*af20*/  BSYNC B1 ;  /* 0x0000000000017941 */ /* 0x000fea0003800000 */
.L_x_324:
[----:B0-----:R-:W-:Y:S01]  /*af30*/  @!P4 IMAD R3, R40, R17, R2 ;  /* 0x000000112803c224 */ /* 0x001fe200078e0202 */
[----:B------:R-:W-:Y:S04]  /*af40*/  BSSY B1, `(.L_x_326) ;  /* 0x0000006000017945 */ /* 0x000fe80003800000 */
[----:B------:R0:W-:Y:S01]  /*af50*/  @!P4 STG.E.U8 desc[UR36][R6.64+0x20], R3 ;  /* 0x000020030600c986 */ /* 0x0001e2000c101124 */
[----:B------:R-:W-:Y:S05]  /*af60*/  @P3 BRA `(.L_x_327) ;  /* 0x00000000000c3947 */ /* 0x000fea0003800000 */
[----:B------:R-:W0:Y:S02]  /*af70*/  LDG.E.U8 R16, desc[UR36][R14.64+0x21] ;  /* 0x000021240e107981 */ /* 0x000e24000c1e1100 */
[----:B0-----:R-:W-:-:S05]  /*af80*/  PRMT R3, R16, 0x8880, RZ ;  /* 0x0000888010037816 */ /* 0x001fca00000000ff */
[----:B------:R-:W-:-:S07]  /*af90*/  IMAD R2, R3, R18, RZ ;  /* 0x0000001203027224 */ /* 0x000fce00078e02ff */
.L_x_327:
[----:B------:R-:W-:Y:S05]  /*afa0*/  BSYNC B1 ;  /* 0x0000000000017941 */ /* 0x000fea0003800000 */
.L_x_326:
[----:B------:R-:W-:Y:S01]  /*afb0*/  @!P3 IMAD R41, R41, R17, R2 ;  /* 0x000000112929b224 */ /* 0x000fe200078e0202 */
[----:B------:R-:W-:Y:S04]  /*afc0*/  BSSY B1, `(.L_x_328) ;  /* 0x0000006000017945 */ /* 0x000fe80003800000 */
[----:B------:R0:W-:Y:S01]  /*afd0*/  @!P3 STG.E.U8 desc[UR36][R6.64+0x21], R41 ;  /* 0x000021290600b986 */ /* 0x0001e2000c101124 */
[----:B------:R-:W-:Y:S05]  /*afe0*/  @P5 BRA `(.L_x_329) ;  /* 0x00000000000c5947 */ /* 0x000fea0003800000 */
[----:B------:R-:W0:Y:S02]  /*aff0*/  LDG.E.U8 R16, desc[UR36][R156.64+0x20] ;  /* 0x000020249c107981 */ /* 0x000e24000c1e1100 */
[----:B0-----:R-:W-:-:S05]  /*b000*/  PRMT R3, R16, 0x8880, RZ ;  /* 0x0000888010037816 */ /* 0x001fca00000000ff */
[----:B------:R-:W-:-:S07]  /*b010*/  IMAD R2, R3, R18, RZ ;  /* 0x0000001203027224 */ /* 0x000fce00078e02ff */
.L_x_329:
[----:B------:R-:W-:Y:S05]  /*b020*/  BSYNC B1 ;  /* 0x0000000000017941 */ /* 0x000fea0003800000 */
.L_x_328:
[----:B0-----:R-:W-:Y:S01]  /*b030*/  @!P5 IMAD R3, R42, R17, R2 ;  /* 0x000000112a03d224 */ /* 0x001fe200078e0202 */
[----:B------:R-:W-:Y:S04]  /*b040*/  BSSY B1, `(.L_x_330) ;  /* 0x0000006000017945 */ /* 0x000fe80003800000 */
[----:B------:R0:W-:Y:S01]  /*b050*/  @!P5 STG.E.U8 desc[UR36][R8.64+0x20], R3 ;  /* 0x000020030800d986 */ /* 0x0001e2000c101124 */
[----:B------:R-:W-:Y:S05]  /*b060*/  @P6 BRA `(.L_x_331) ;  /* 0x00000000000c6947 */ /* 0x000fea0003800000 */
[----:B------:R-:W0:Y:S02]  /*b070*/  LDG.E.U8 R16, desc[UR36][R156.64+0x21] ;  /* 0x000021249c107981 */ /* 0x000e24000c1e1100 */
[----:B0-----:R-:W-:-:S05]  /*b080*/  PRMT R3, R16, 0x8880, RZ ;  /* 0x0000888010037816 */ /* 0x001fca00000000ff */
[----:B------:R-:W-:-:S07]  /*b090*/  IMAD R2, R3, R18, RZ ;  /* 0x0000001203027224 */ /* 0x000fce00078e02ff */
.L_x_331:
[----:B------:R-:W-:Y:S05]  /*b0a0*/  BSYNC B1 ;  /* 0x0000000000017941 */ /* 0x000fea0003800000 */
.L_x_330:
[----:B------:R-:W-:Y:S01]  /*b0b0*/  @!P6 IMAD R43, R43, R17, R2 ;  /* 0x000000112b2be224 */ /* 0x000fe200078e0202 */
[----:B------:R-:W-:Y:S04]  /*b0c0*/  BSSY B1, `(.L_x_332) ;  /* 0x0000006000017945 */ /* 0x000fe80003800000 */
[----:B------:R0:W-:Y:S01]  /*b0d0*/  @!P6 STG.E.U8 desc[UR36][R8.64+0x21], R43 ;  /* 0x0000212b0800e986 */ /* 0x0001e2000c101124 */
[----:B------:R-:W-:Y:S05]  /*b0e0*/  @P1 BRA `(.L_x_333) ;  /* 0x00000000000c1947 */ /* 0x000fea0003800000 */
[----:B------:R-:W0:Y:S02]  /*b0f0*/  LDG.E.U8 R16, desc[UR36][R14.64+0x28] ;  /* 0x000028240e107981 */ /* 0x000e24000c1e1100 */
[----:B0-----:R-:W-:-:S05]  /*b100*/  PRMT R3, R16, 0x8880, RZ ;  /* 0x0000888010037816 */ /* 0x001fca00000000ff */
[----:B------:R-:W-:-:S07]  /*b110*/  IMAD R2, R3, R18, RZ ;  /* 0x0000001203027224 */ /* 0x000fce00078e02ff */
.L_x_333:
[----:B------:R-:W-:Y:S05]  /*b120*/  BSYNC B1 ;  /* 0x0000000000017941 */ /* 0x000fea0003800000 */
.L_x_332:
        /* <DEDUP_REMOVED lines=12> */
.L_x_335:
[----:B------:R-:W-:Y:S05]  /*b1f0*/  BSYNC B1 ;  /* 0x0000000000017941 */ /* 0x000fea0003800000 */
.L_x_334:
[----:B------:R-:W-:Y:S01]  /*b200*/  @!P4 IMAD R45, R45, R17, R2 ;  /* 0x000000112d2dc224 */ /* 0x000fe200078e0202 */
[----:B------:R-:W-:Y:S04]  /*b210*/  BSSY B1, `(.L_x_336) ;  /* 0x0000006000017945 */ /* 0x000fe80003800000 */
[----:B------:R0:W-:Y:S01]  /*b220*/  @!P4 STG.E.U8 desc[UR36][R6.64+0x29], R45 ;  /* 0x0000292d0600c986 */ /* 0x0001e2000c101124 */
[----:B------:R-:W-:Y:S05]  /*b230*/  @P3 BRA `(.L_x_337) ;  /* 0x00000000000c3947 */ /* 0x000fea0003800000 */
[----:B------:R-:W0:Y:S02]  /*b240*/  LDG.E.U8 R16, desc[UR36][R156.64+0x28] ;  /* 0x000028249c107981 */ /* 0x000e24000c1e1100 */
[----:B0-----:R-:W-:-:S05]  /*b250*/  PRMT R3, R16, 0x8880, RZ ;  /* 0x0000888010037816 */ /* 0x001fca00000000ff */
[----:B------:R-:W-:-:S07]  /*b260*/  IMAD R2, R3, R18, RZ ;  /* 0x0000001203027224 */ /* 0x000fce00078e02ff */
.L_x_337:
[----:B------:R-:W-:Y:S05]  /*b270*/  BSYNC B1 ;  /* 0x0000000000017941 */ /* 0x000fea0003800000 */
.L_x_336:
[----:B0-----:R-:W-:Y:S01]  /*b280*/  @!P3 IMAD R3, R46, R17, R2 ;  /* 0x000000112e03b224 */ /* 0x001fe200078e0202 */
[----:B------:R-:W-:Y:S04]  /*b290*/  BSSY B1, `(.L_x_338) ;  /* 0x0000006000017945 */ /* 0x000fe80003800000 */
[----:B------:R0:W-:Y:S01]  /*b2a0*/  @!P3 STG.E.U8 desc[UR36][R8.64+0x28], R3 ;  /* 0x000028030800b986 */ /* 0x0001e2000c101124 */
[----:B------:R-:W-:Y:S05]  /*b2b0*/  @P5 BRA `(.L_x_339) ;  /* 0x00000000000c5947 */ /* 0x000fea0003800000 */
[----:B------:R-:W0:Y:S02]  /*b2c0*/  LDG.E.U8 R16, desc[UR36][R156.64+0x29] ;  /* 0x000029249c107981 */ /* 0x000e24000c1e1100 */
[----:B0-----:R-:W-:-:S05]  /*b2d0*/  PRMT R3, R16, 0x8880, RZ ;  /* 0x0000888010037816 */ /* 0x001fca00000000ff */
[----:B------:R-:W-:-:S07]  /*b2e0*/  IMAD R2, R3, R18, RZ ;  /* 0x0000001203027224 */ /* 0x000fce00078e02ff */
.L_x_339:
[----:B------:R-:W-:Y:S05]  /*b2f0*/  BSYNC B1 ;  /* 0x0000000000017941 */ /* 0x000fea0003800000 */
.L_x_338:
[----:B------:R-:W-:Y:S01]  /*b300*/  @!P5 IMAD R47, R47, R17, R2 ;  /* 0x000000112f2fd224 */ /* 0x000fe200078e0202 */
[----:B------:R-:W-:Y:S04]  /*b310*/  BSSY B1, `(.L_x_340) ;  /* 0x0000006000017945 */ /* 0x000fe80003800000 */
[----:B------:R0:W-:Y:S01]  /*b320*/  @!P5 STG.E.U8 desc[UR36][R8.64+0x29], R47 ;  /* 0x0000292f0800d986 */ /* 0x0001e2000c101124 */
[----:B------:R-:W-:Y:S05]  /*b330*/  @P6 BRA `(.L_x_341) ;  /* 0x00000000000c6947 */ /* 0x000fea0003800000 */
[----:B------:R-:W0:Y:S02]  /*b340*/  LDG.E.U8 R16, desc[UR36][R14.64+0x30] ;  /* 0x000030240e107981 */ /* 0x000e24000c1e1100 */
[----:B0-----:R-:W-:-:S05]  /*b350*/  PRMT R3, R16, 0x8880, RZ ;  /* 0x0000888010037816 */ /* 0x001fca00000000ff */
[----:B------:R-:W-:-:S07]  /*b360*/  IMAD R2, R3, R18, RZ ;  /* 0x0000001203027224 */ /* 0x000fce00078e02ff */
.L_x_341:
[----:B------:R-:W-:Y:S05]  /*b370*/  BSYNC B1 ;  /* 0x0000000000017941 */ /* 0x000fea0003800000 */
.L_x_340:
[----:B0-----:R-:W-:Y:S01]  /*b380*/  @!P6 IMAD R3, R48, R17, R2 ;  /* 0x000000113003e224 */ /* 0x001fe200078e0202 */
[----:B------:R-:W-:Y:S04]  /*b390*/  BSSY B1, `(.L_x_342) ;  /* 0x0000006000017945 */ /* 0x000fe80003800000 */
[----:B------:R0:W-:Y:S01]  /*b3a0*/  @!P6 STG.E.U8 desc[UR36][R6.64+0x30], R3 ;  /* 0x000030030600e986 */ /* 0x0001e2000c101124 */
[----:B------:R-:W-:Y:S05]  /*b3b0*/  @P1 BRA `(.L_x_343) ;  /* 0x00000000000c1947 */ /* 0x000fea0003800000 */
[----:B------:R-:W0:Y:S02]  /*b3c0*/  LDG.E.U8 R16, desc[UR36][R14.64+0x31] ;  /* 0x000031240e107981 */ /* 0x000e24000c1e1100 */
[----:B0-----:R-:W-:-:S05]  /*b3d0*/  PRMT R3, R16, 0x8880, RZ ;  /* 0x0000888010037816 */ /* 0x001fca00000000ff */
[----:B------:R-:W-:-:S07]  /*b3e0*/  IMAD R2, R3, R18, RZ ;  /* 0x0000001203027224 */ /* 0x000fce00078e02ff */
.L_x_343:
[----:B------:R-:W-:Y:S05]  /*b3f0*/  BSYNC B1 ;  /* 0x0000000000017941 */ /* 0x000fea0003800000 */
.L_x_342:
        /* <DEDUP_REMOVED lines=12> */
.L_x_345:
[----:B------:R-:W-:Y:S05]  /*b4c0*/  BSYNC B1 ;  /* 0x0000000000017941 */ /* 0x000fea0003800000 */
.L_x_344:
[----:B0-----:R-:W-:Y:S01]  /*b4d0*/  @!P4 IMAD R3, R50, R17, R2 ;  /* 0x000000113203c224 */ /* 0x001fe200078e0202 */
[----:B------:R-:W-:Y:S04]  /*b4e0*/  BSSY B1, `(.L_x_346) ;  /* 0x0000006000017945 */ /* 0x000fe80003800000 */
[----:B------:R0:W-:Y:S01]  /*b4f0*/  @!P4 STG.E.U8 desc[UR36][R8.64+0x30], R3 ;  /* 0x000030030800c986 */ /* 0x0001e2000c101124 */
[----:B------:R-:W-:Y:S05]  /*b500*/  @P3 BRA `(.L_x_347) ;  /* 0x00000000000c3947 */ /* 0x000fea0003800000 */
[----:B------:R-:W0:Y:S02]  /*b510*/  LDG.E.U8 R16, desc[UR36][R156.64+0x31] ;  /* 0x000031249c107981 */ /* 0x000e24000c1e1100 */
[----:B0-----:R-:W-:-:S05]  /*b520*/  PRMT R3, R16, 0x8880, RZ ;  /* 0x0000888010037816 */ /* 0x001fca00000000ff */
[----:B------:R-:W-:-:S07]  /*b530*/  IMAD R2, R3, R18, RZ ;  /* 0x0000001203027224 */ /* 0x000fce00078e02ff */
.L_x_347:
[----:B------:R-:W-:Y:S05]  /*b540*/  BSYNC B1 ;  /* 0x0000000000017941 */ /* 0x000fea0003800000 */
.L_x_346:
[----:B------:R-:W-:Y:S01]  /*b550*/  @!P3 IMAD R51, R51, R17, R2 ;  /* 0x000000113333b224 */ /* 0x000fe200078e0202 */
[----:B------:R-:W-:Y:S04]  /*b560*/  BSSY B1, `(.L_x_348) ;  /* 0x0000006000017945 */ /* 0x000fe80003800000 */
[----:B------:R0:W-:Y:S01]  /*b570*/  @!P3 STG.E.U8 desc[UR36][R8.64+0x31], R51 ;  /* 0x000031330800b986 */ /* 0x0001e2000c101124 */
[----:B------:R-:W-:Y:S05]  /*b580*/  @P5 BRA `(.L_x_349) ;  /* 0x00000000000c5947 */ /* 0x000fea0003800000 */
[----:B------:R-:W0:Y:S02]  /*b590*/  LDG.E.U8 R16, desc[UR36][R14.64+0x38] ;  /* 0x000038240e107981 */ /* 0x000e24000c1e1100 */
[----:B0-----:R-:W-:-:S05]  /*b5a0*/  PRMT R3, R16, 0x8880, RZ ;  /* 0x0000888010037816 */ /* 0x001fca00000000ff */
[----:B------:R-:W-:-:S07]  /*b5b0*/  IMAD R2, R3, R18, RZ ;  /* 0x0000001203027224 */ /* 0x000fce00078e02ff */
.L_x_349:
[----:B------:R-:W-:Y:S05]  /*b5c0*/  BSYNC B1 ;  /* 0x0000000000017941 */ /* 0x000fea0003800000 */
.L_x_348:
[----:B0-----:R-:W-:Y:S01]  /*b5d0*/  @!P5 IMAD R3, R52, R17, R2 ;  /* 0x000000113403d224 */ /* 0x001fe200078e0202 */
[----:B------:R-:W-:Y:S04]  /*b5e0*/  BSSY B1, `(.L_x_350) ;  /* 0x0000006000017945 */ /* 0x000fe80003800000 */
[----:B------:R0:W-:Y:S01]  /*b5f0*/  @!P5 STG.E.U8 desc[UR36][R6.64+0x38], R3 ;  /* 0x000038030600d986 */ /* 0x0001e2000c101124 */
[----:B------:R-:W-:Y:S05]  /*b600*/  @P6 BRA `(.L_x_351) ;  /* 0x00000000000c6947 */ /* 0x000fea0003800000 */
[----:B------:R-:W0:Y:S02]  /*b610*/  LDG.E.U8 R16, desc[UR36][R14.64+0x39] ;  /* 0x000039240e107981 */ /* 0x000e24000c1e1100 */
[----:B0-----:R-:W-:-:S05]  /*b620*/  PRMT R3, R16, 0x8880, RZ ;  /* 0x0000888010037816 */ /* 0x001fca00000000ff */
[----:B------:R-:W-:-:S07]  /*b630*/  IMAD R2, R3, R18, RZ ;  /* 0x0000001203027224 */ /* 0x000fce00078e02ff */
.L_x_351:
[----:B------:R-:W-:Y:S05]  /*b640*/  BSYNC B1 ;  /* 0x0000000000017941 */ /* 0x000fea0003800000 */
.L_x_350:
[----:B------:R-:W-:Y:S01]  /*b650*/  @!P6 IMAD R53, R53, R17, R2 ;  /* 0x000000113535e224 */ /* 0x000fe200078e0202 */
[----:B------:R-:W-:Y:S04]  /*b660*/  BSSY B1, `(.L_x_352) ;  /* 0x0000006000017945 */ /* 0x000fe80003800000 */
[----:B------:R0:W-:Y:S01]  /*b670*/  @!P6 STG.E.U8 desc[UR36][R6.64+0x39], R53 ;  /* 0x000039350600e986 */ /* 0x0001e2000c101124 */
[----:B------:R-:W-:Y:S05]  /*b680*/  @P1 BRA `(.L_x_353) ;  /* 0x00000000000c1947 */ /* 0x000fea0003800000 */
[----:B------:R-:W0:Y:S02]  /*b690*/  LDG.E.U8 R16, desc[UR36][R156.64+0x38] ;  /* 0x000038249c107981 */ /* 0x000e24000c1e1100 */
[----:B0-----:R-:W-:-:S05]  /*b6a0*/  PRMT R3, R16, 0x8880, RZ ;  /* 0x0000888010037816 */ /* 0x001fca00000000ff */
[----:B------:R-:W-:-:S07]  /*b6b0*/  IMAD R2, R3, R18, RZ ;  /* 0x0000001203027224 */ /* 0x000fce00078e02ff */
.L_x_353:
[----:B------:R-:W-:Y:S05]  /*b6c0*/  BSYNC B1 ;  /* 0x0000000000017941 */ /* 0x000fea0003800000 */
.L_x_352:
        /* <DEDUP_REMOVED lines=12> */
.L_x_355:
[----:B------:R-:W-:Y:S05]  /*b790*/  BSYNC B1 ;  /* 0x0000000000017941 */ /* 0x000fea0003800000 */
.L_x_354:
[----:B------:R-:W-:Y:S01]  /*b7a0*/  @!P4 IMAD R55, R55, R17, R2 ;  /* 0x000000113737c224 */ /* 0x000fe200078e0202 */
[----:B------:R-:W-:Y:S04]  /*b7b0*/  BSSY B1, `(.L_x_356) ;  /* 0x0000006000017945 */ /* 0x000fe80003800000 */
[----:B------:R0:W-:Y:S01]  /*b7c0*/  @!P4 STG.E.U8 desc[UR36][R8.64+0x39], R55 ;  /* 0x000039370800c986 */ /* 0x0001e2000c101124 */
[----:B------:R-:W-:Y:S05]  /*b7d0*/  @P3 BRA `(.L_x_357) ;  /* 0x00000000000c3947 */ /* 0x000fea0003800000 */
[----:B------:R-:W0:Y:S02]  /*b7e0*/  LDG.E.U8 R16, desc[UR36][R14.64+0x40] ;  /* 0x000040240e107981 */ /* 0x000e24000c1e1100 */
[----:B0-----:R-:W-:-:S05]  /*b7f0*/  PRMT R3, R16, 0x8880, RZ ;  /* 0x0000888010037816 */ /* 0x001fca00000000ff */
[----:B------:R-:W-:-:S07]  /*b800*/  IMAD R2, R3, R18, RZ ;  /* 0x0000001203027224 */ /* 0x000fce00078e02ff */
.L_x_357:
[----:B------:R-:W-:Y:S05]  /*b810*/  BSYNC B1 ;  /* 0x0000000000017941 */ /* 0x000fea0003800000 */
.L_x_356:
[----:B0-----:R-:W-:Y:S01]  /*b820*/  @!P3 IMAD R3, R56, R17, R2 ;  /* 0x000000113803b224 */ /* 0x001fe200078e0202 */
[----:B------:R-:W-:Y:S04]  /*b830*/  BSSY B1, `(.L_x_358) ;  /* 0x0000006000017945 */ /* 0x000fe80003800000 */
[----:B------:R0:W-:Y:S01]  /*b840*/  @!P3 STG.E.U8 desc[UR36][R6.64+0x40], R3 ;  /* 0x000040030600b986 */ /* 0x0001e2000c101124 */
[----:B------:R-:W-:Y:S05]  /*b850*/  @P5 BRA `(.L_x_359) ;  /* 0x00000000000c5947 */ /* 0x000fea0003800000 */
[----:B------:R-:W0:Y:S02]  /*b860*/  LDG.E.U8 R16, desc[UR36][R14.64+0x41] ;  /* 0x000041240e107981 */ /* 0x000e24000c1e1100 */
[----:B0-----:R-:W-:-:S05]  /*b870*/  PRMT R3, R16, 0x8880, RZ ;  /* 0x0000888010037816 */ /* 0x001fca00000000ff */
[----:B------:R-:W-:-:S07]  /*b880*/  IMAD R2, R3, R18, RZ ;  /* 0x0000001203027224 */ /* 0x000fce00078e02ff */
.L_x_359:
[----:B------:R-:W-:Y:S05]  /*b890*/  BSYNC B1 ;  /* 0x0000000000017941 */ /* 0x000fea0003800000 */
.L_x_358:
[----:B------:R-:W-:Y:S01]  /*b8a0*/  @!P5 IMAD R57, R57, R17, R2 ;  /* 0x000000113939d224 */ /* 0x000fe200078e0202 */
[----:B------:R-:W-:Y:S04]  /*b8b0*/  BSSY B1, `(.L_x_360) ;  /* 0x0000006000017945 */ /* 0x000fe80003800000 */
[----:B------:R0:W-:Y:S01]  /*b8c0*/  @!P5 STG.E.U8 desc[UR36][R6.64+0x41], R57 ;  /* 0x000041390600d986 */ /* 0x0001e2000c101124 */
[----:B------:R-:W-:Y:S05]  /*b8d0*/  @P6 BRA `(.L_x_361) ;  /* 0x00000000000c6947 */ /* 0x000fea0003800000 */
[----:B------:R-:W0:Y:S02]  /*b8e0*/  LDG.E.U8 R16, desc[UR36][R156.64+0x40] ;  /* 0x000040249c107981 */ /* 0x000e24000c1e1100 */
[----:B0-----:R-:W-:-:S05]  /*b8f0*/  PRMT R3, R16, 0x8880, RZ ;  /* 0x0000888010037816 */ /* 0x001fca00000000ff */
[----:B------:R-:W-:-:S07]  /*b900*/  IMAD R2, R3, R18, RZ ;  /* 0x0000001203027224 */ /* 0x000fce00078e02ff */
.L_x_361:
[----:B------:R-:W-:Y:S05]  /*b910*/  BSYNC B1 ;  /* 0x0000000000017941 */ /* 0x000fea0003800000 */
.L_x_360:
[----:B0-----:R-:W-:Y:S01]  /*b920*/  @!P6 IMAD R3, R58, R17, R2 ;  /* 0x000000113a03e224 */ /* 0x001fe200078e0202 */
[----:B------:R-:W-:Y:S04]  /*b930*/  BSSY B1, `(.L_x_362) ;  /* 0x0000006000017945 */ /* 0x000fe80003800000 */
[----:B------:R0:W-:Y:S01]  /*b940*/  @!P6 STG.E.U8 desc[UR36][R8.64+0x40], R3 ;  /* 0x000040030800e986 */ /* 0x0001e2000c101124 */
[----:B------:R-:W-:Y:S05]  /*b950*/  @P1 BRA `(.L_x_363) ;  /* 0x00000000000c1947 */ /* 0x000fea0003800000 */
[----:B------:R-:W0:Y:S02]  /*b960*/  LDG.E.U8 R16, desc[UR36][R156.64+0x41] ;  /* 0x000041249c107981 */ /* 0x000e24000c1e1100 */
[----:B0-----:R-:W-:-:S05]  /*b970*/  PRMT R3, R16, 0x8880, RZ ;  /* 0x0000888010037816 */ /* 0x001fca00000000ff */
[----:B------:R-:W-:-:S07]  /*b980*/  IMAD R2, R3, R18, RZ ;  /* 0x0000001203027224 */ /* 0x000fce00078e02ff */
.L_x_363:
[----:B------:R-:W-:Y:S05]  /*b990*/  BSYNC B1 ;  /* 0x0000000000017941 */ /* 0x000fea0003800000 */
.L_x_362:
        /* <DEDUP_REMOVED lines=12> */
.L_x_365:
[----:B------:R-:W-:Y:S05]  /*ba60*/  BSYNC B1 ;  /* 0x0000000000017941 */ /* 0x000fea0003800000 */
.L_x_364:
[----:B0-----:R-:W-:Y:S01]  /*ba70*/  @!P4 IMAD R3, R60, R17, R2 ;  /* 0x000000113c03c224 */ /* 0x001fe200078e0202 */
[----:B------:R-:W-:Y:S04]  /*ba80*/  BSSY B1, `(.L_x_366) ;  /* 0x0000006000017945 */ /* 0x000fe80003800000 */
[----:B------:R0:W-:Y:S01]  /*ba90*/  @!P4 STG.E.U8 desc[UR36][R6.64+0x48], R3 ;  /* 0x000048030600c986 */ /* 0x0001e2000c101124 */
[----:B------:R-:W-:Y:S05]  /*baa0*/  @P3 BRA `(.L_x_367) ;  /* 0x00000000000c3947 */ /* 0x000fea0003800000 */
[----:B------:R-:W0:Y:S02]  /*bab0*/  LDG.E.U8 R16, desc[UR36][R14.64+0x49] ;  /* 0x000049240e107981 */ /* 0x000e24000c1e1100 */
[----:B0-----:R-:W-:-:S05]  /*bac0*/  PRMT R3, R16, 0x8880, RZ ;  /* 0x0000888010037816 */ /* 0x001fca00000000ff */
[----:B------:R-:W-:-:S07]  /*bad0*/  IMAD R2, R3, R18, RZ ;  /* 0x0000001203027224 */ /* 0x000fce00078e02ff */
.L_x_367:
[----:B------:R-:W-:Y:S05]  /*bae0*/  BSYNC B1 ;  /* 0x0000000000017941 */ /* 0x000fea0003800000 */
.L_x_366:
[----:B------:R-:W-:Y:S01]  /*baf0*/  @!P3 IMAD R61, R61, R17, R2 ;  /* 0x000000113d3db224 */ /* 0x000fe200078e0202 */
[----:B------:R-:W-:Y:S04]  /*bb00*/  BSSY B1, `(.L_x_368) ;  /* 0x0000006000017945 */ /* 0x000fe80003800000 */
[----:B------:R0:W-:Y:S01]  /*bb10*/  @!P3 STG.E.U8 desc[UR36][R6.64+0x49], R61 ;  /* 0x0000493d0600b986 */ /* 0x0001e2000c101124 */
[----:B------:R-:W-:Y:S05]  /*bb20*/  @P5 BRA `(.L_x_369) ;  /* 0x00000000000c5947 */ /* 0x000fea0003800000 */
[----:B------:R-:W0:Y:S02]  /*bb30*/  LDG.E.U8 R16, desc[UR36][R156.64+0x48] ;  /* 0x000048249c107981 */ /* 0x000e24000c1e1100 */
[----:B0-----:R-:W-:-:S05]  /*bb40*/  PRMT R3, R16, 0x8880, RZ ;  /* 0x0000888010037816 */ /* 0x001fca00000000ff */
[----:B------:R-:W-:-:S07]  /*bb50*/  IMAD R2, R3, R18, RZ ;  /* 0x0000001203027224 */ /* 0x000fce00078e02ff */
.L_x_369:
[----:B------:R-:W-:Y:S05]  /*bb60*/  BSYNC B1 ;  /* 0x0000000000017941 */ /* 0x000fea0003800000 */
.L_x_368:
[----:B0-----:R-:W-:Y:S01]  /*bb70*/  @!P5 IMAD R3, R62, R17, R2 ;  /* 0x000000113e03d224 */ /* 0x001fe200078e0202 */
[----:B------:R-:W-:Y:S04]  /*bb80*/  BSSY B1, `(.L_x_370) ;  /* 0x0000006000017945 */ /* 0x000fe80003800000 */
[----:B------:R0:W-:Y:S01]  /*bb90*/  @!P5 STG.E.U8 desc[UR36][R8.64+0x48], R3 ;  /* 0x000048030800d986 */ /* 0x0001e2000c101124 */
[----:B------:R-:W-:Y:S05]  /*bba0*/  @P6 BRA `(.L_x_371) ;  /* 0x00000000000c6947 */ /* 0x000fea0003800000 */
[----:B------:R-:W0:Y:S02]  /*bbb0*/  LDG.E.U8 R16, desc[UR36][R156.64+0x49] ;  /* 0x000049249c107981 */ /* 0x000e24000c1e1100 */
[----:B0-----:R-:W-:-:S05]  /*bbc0*/  PRMT R3, R16, 0x8880, RZ ;  /* 0x0000888010037816 */ /* 0x001fca00000000ff */
[----:B------:R-:W-:-:S07]  /*bbd0*/  IMAD R2, R3, R18, RZ ;  /* 0x0000001203027224 */ /* 0x000fce00078e02ff */
.L_x_371:
[----:B------:R-:W-:Y:S05]  /*bbe0*/  BSYNC B1 ;  /* 0x0000000000017941 */ /* 0x000fea0003800000 */
.L_x_370:
[----:B------:R-:W-:Y:S01]  /*bbf0*/  @!P6 IMAD R63, R63, R17, R2 ;  /* 0x000000113f3fe224 */ /* 0x000fe200078e0202 */
[----:B------:R-:W-:Y:S04]  /*bc00*/  BSSY B1, `(.L_x_372) ;  /* 0x0000006000017945 */ /* 0x000fe80003800000 */
[----:B------:R0:W-:Y:S01]  /*bc10*/  @!P6 STG.E.U8 desc[UR36][R8.64+0x49], R63 ;  /* 0x0000493f0800e986 */ /* 0x0001e2000c101124 */
[----:B------:R-:W-:Y:S05]  /*bc20*/  @P1 BRA `(.L_x_373) ;  /* 0x00000000000c1947 */ /* 0x000fea0003800000 */
[----:B------:R-:W0:Y:S02]  /*bc30*/  LDG.E.U8 R16, desc[UR36][R14.64+0x50] ;  /* 0x000050240e107981 */ /* 0x000e24000c1e1100 */
[----:B0-----:R-:W-:-:S05]  /*bc40*/  PRMT R3, R16, 0x8880, RZ ;  /* 0x0000888010037816 */ /* 0x001fca00000000ff */
[----:B------:R-:W-:-:S07]  /*bc50*/  IMAD R2, R3, R18, RZ ;  /* 0x0000001203027224 */ /* 0x000fce00078e02ff */
.L_x_373:
[----:B------:R-:W-:Y:S05]  /*bc60*/  BSYNC B1 ;  /* 0x0000000000017941 */ /* 0x000fea0003800000 */
.L_x_372:
        /* <DEDUP_REMOVED lines=12> */
.L_x_375:
[----:B------:R-:W-:Y:S05]  /*bd30*/  BSYNC B1 ;  /* 0x0000000000017941 */ /* 0x000fea0003800000 */
.L_x_374:
[----:B------:R-:W-:Y:S01]  /*bd40*/  @!P4 IMAD R65, R65, R17, R2 ;  /* 0x000000114141c224 */ /* 0x000fe200078e0202 */
[----:B------:R-:W-:Y:S04]  /*bd50*/  BSSY B1, `(.L_x_376) ;  /* 0x0000006000017945 */ /* 0x000fe80003800000 */
[----:B------:R0:W-:Y:S01]  /*bd60*/  @!P4 STG.E.U8 desc[UR36][R6.64+0x51], R65 ;  /* 0x000051410600c986 */ /* 0x0001e2000c101124 */
[----:B------:R-:W-:Y:S05]  /*bd70*/  @P3 BRA `(.L_x_377) ;  /* 0x00000000000c3947 */ /* 0x000fea0003800000 */
[----:B------:R-:W0:Y:S02]  /*bd80*/  LDG.E.U8 R16, desc[UR36][R156.64+0x50] ;  /* 0x000050249c107981 */ /* 0x000e24000c1e1100 */
[----:B0-----:R-:W-:-:S05]  /*bd90*/  PRMT R3, R16, 0x8880, RZ ;  /* 0x0000888010037816 */ /* 0x001fca00000000ff */
[----:B------:R-:W-:-:S07]  /*bda0*/  IMAD R2, R3, R18, RZ ;  /* 0x0000001203027224 */ /* 0x000fce00078e02ff */
.L_x_377:
[----:B------:R-:W-:Y:S05]  /*bdb0*/  BSYNC B1 ;  /* 0x0000000000017941 */ /* 0x000fea0003800000 */
.L_x_376:
[----:B0-----:R-:W-:Y:S01]  /*bdc0*/  @!P3 IMAD R3, R66, R17, R2 ;  /* 0x000000114203b224 */ /* 0x001fe200078e0202 */
[----:B------:R-:W-:Y:S04]  /*bdd0*/  BSSY B1, `(.L_x_378) ;  /* 0x0000006000017945 */ /* 0x000fe80003800000 */
[----:B------:R0:W-:Y:S01]  /*bde0*/  @!P3 STG.E.U8 desc[UR36][R8.64+0x50], R3 ;  /* 0x000050030800b986 */ /* 0x0001e2000c101124 */
[----:B------:R-:W-:Y:S05]  /*bdf0*/  @P5 BRA `(.L_x_379) ;  /* 0x00000000000c5947 */ /* 0x000fea0003800000 */
[----:B------:R-:W0:Y:S02]  /*be00*/  LDG.E.U8 R16, desc[UR36][R156.64+0x51] ;  /* 0x000051249c107981 */ /* 0x000e24000c1e1100 */
[----:B0-----:R-:W-:-:S05]  /*be10*/  PRMT R3, R16, 0x8880, RZ ;  /* 0x0000888010037816 */ /* 0x001fca00000000ff */
[----:B------:R-:W-:-:S07]  /*be20*/  IMAD R2, R3, R18, RZ ;  /* 0x0000001203027224 */ /* 0x000fce00078e02ff */
.L_x_379:
[----:B------:R-:W-:Y:S05]  /*be30*/  BSYNC B1 ;  /* 0x0000000000017941 */ /* 0x000fea0003800000 */
.L_x_378:
[----:B------:R-:W-:Y:S01]  /*be40*/  @!P5 IMAD R67, R67, R17, R2 ;  /* 0x000000114343d224 */ /* 0x000fe200078e0202 */
[----:B------:R-:W-:Y:S04]  /*be50*/  BSSY B1, `(.L_x_380) ;  /* 0x0000006000017945 */ /* 0x000fe80003800000 */
[----:B------:R0:W-:Y:S01]  /*be60*/  @!P5 STG.E.U8 desc[UR36][R8.64+0x51], R67 ;  /* 0x000051430800d986 */ /* 0x0001e2000c101124 */
[----:B------:R-:W-:Y:S05]  /*be70*/  @P6 BRA `(.L_x_381) ;  /* 0x00000000000c6947 */ /* 0x000fea0003800000 */
[----:B------:R-:W0:Y:S02]  /*be80*/  LDG.E.U8 R16, desc[UR36][R14.64+0x58] ;  /* 0x000058240e107981 */ /* 0x000e24000c1e1100 */
[----:B0-----:R-:W-:-:S05]  /*be90*/  PRMT R3, R16, 0x8880, RZ ;  /* 0x0000888010037816 */ /* 0x001fca00000000ff */
[----:B------:R-:W-:-:S07]  /*bea0*/  IMAD R2, R3, R18, RZ ;  /* 0x0000001203027224 */ /* 0x000fce00078e02ff */
.L_x_381:
[----:B------:R-:W-:Y:S05]  /*beb0*/  BSYNC B1 ;  /* 0x0000000000017941 */ /* 0x000fea0003800000 */
.L_x_380:
[----:B0-----:R-:W-:Y:S01]  /*bec0*/  @!P6 IMAD R3, R68, R17, R2 ;  /* 0x000000114403e224 */ /* 0x001fe200078e0202 */
[----:B------:R-:W-:Y:S04]  /*bed0*/  BSSY B1, `(.L_x_382) ;  /* 0x0000006000017945 */ /* 0x000fe80003800000 */
[----:B------:R0:W-:Y:S01]  /*bee0*/  @!P6 STG.E.U8 desc[UR36][R6.64+0x58], R3 ;  /* 0x000058030600e986 */ /* 0x0001e2000c101124 */
[----:B------:R-:W-:Y:S05]  /*bef0*/  @P1 BRA `(.L_x_383) ;  /* 0x00000000000c1947 */ /* 0x000fea0003800000 */
[----:B------:R-:W0:Y:S02]  /*bf00*/  LDG.E.U8 R16, desc[UR36][R14.64+0x59] ;  /* 0x000059240e107981 */ /* 0x000e24000c1e1100 */
[----:B0-----:R-:W-:-:S05]  /*bf10*/  PRMT R3, R16, 0x8880, RZ ;  /* 0x0000888010037816 */ /* 0x001fca00000000ff */
[----:B------:R-:W-:-:S07]  /*bf20*/  IMAD R2, R3, R18, RZ ;  /* 0x0000001203027224 */ /* 0x000fce00078e02ff */
.L_x_383:
[----:B------:R-:W-:Y:S05]  /*bf30*/  BSYNC B1 ;  /* 0x0000000000017941 */ /* 0x000fea0003800000 */
.L_x_382:
        /* <DEDUP_REMOVED lines=12> */
.L_x_385:
[----:B------:R-:W-:Y:S05]  /*c000*/  BSYNC B1 ;  /* 0x0000000000017941 */ /* 0x000fea0003800000 */
.L_x_384:
[----:B0-----:R-:W-:Y:S01]  /*c010*/  @!P4 IMAD R3, R70, R17, R2 ;  /* 0x000000114603c224 */ /* 0x001fe200078e0202 */
[----:B------:R-:W-:Y:S04]  /*c020*/  BSSY B1, `(.L_x_386) ;  /* 0x0000006000017945 */ /* 0x000fe80003800000 */
[----:B------:R0:W-:Y:S01]  /*c030*/  @!P4 STG.E.U8 desc[UR36][R8.64+0x58], R3 ;  /* 0x000058030800c986 */ /* 0x0001e2000c101124 */
[----:B------:R-:W-:Y:S05]  /*c040*/  @P3 BRA `(.L_x_387) ;  /* 0x00000000000c3947 */ /* 0x000fea0003800000 */
[----:B------:R-:W0:Y:S02]  /*c050*/  LDG.E.U8 R16, desc[UR36][R156.64+0x59] ;  /* 0x000059249c107981 */ /* 0x000e24000c1e1100 */
[----:B0-----:R-:W-:-:S05]  /*c060*/  PRMT R3, R16, 0x8880, RZ ;  /* 0x0000888010037816 */ /* 0x001fca00000000ff */
[----:B------:R-:W-:-:S07]  /*c070*/  IMAD R2, R3, R18, RZ ;  /* 0x0000001203027224 */ /* 0x000fce00078e02ff */
.L_x_387:
[----:B------:R-:W-:Y:S05]  /*c080*/  BSYNC B1 ;  /* 0x0000000000017941 */ /* 0x000fea0003800000 */
.L_x_386:
[----:B------:R-:W-:Y:S01]  /*c090*/  @!P3 IMAD R71, R71, R17, R2 ;  /* 0x000000114747b224 */ /* 0x000fe200078e0202 */
[----:B------:R-:W-:Y:S04]  /*c0a0*/  BSSY B1, `(.L_x_388) ;  /* 0x0000006000017945 */ /* 0x000fe80003800000 */
[----:B------:R0:W-:Y:S01]  /*c0b0*/  @!P3 STG.E.U8 desc[UR36][R8.64+0x59], R71 ;  /* 0x000059470800b986 */ /* 0x0001e2000c101124 */
[----:B------:R-:W-:Y:S05]  /*c0c0*/  @P5 BRA `(.L_x_389) ;  /* 0x00000000000c5947 */ /* 0x000fea0003800000 */
[----:B------:R-:W0:Y:S02]  /*c0d0*/  LDG.E.U8 R16, desc[UR36][R14.64+0x60] ;  /* 0x000060240e107981 */ /* 0x000e24000c1e1100 */
[----:B0-----:R-:W-:-:S05]  /*c0e0*/  PRMT R3, R16, 0x8880, RZ ;  /* 0x0000888010037816 */ /* 0x001fca00000000ff */
[----:B------:R-:W-:-:S07]  /*c0f0*/  IMAD R2, R3, R18, RZ ;  /* 0x0000001203027224 */ /* 0x000fce00078e02ff */
.L_x_389:
[----:B------:R-:W-:Y:S05]  /*c100*/  BSYNC B1 ;  /* 0x0000000000017941 */ /* 0x000fea0003800000 */
.L_x_388:
[----:B0-----:R-:W-:Y:S01]  /*c110*/  @!P5 IMAD R3, R72, R17, R2 ;  /* 0x000000114803d224 */ /* 0x001fe200078e0202 */
[----:B------:R-:W-:Y:S04]  /*c120*/  BSSY B1, `(.L_x_390) ;  /* 0x0000006000017945 */ /* 0x000fe80003800000 */
[----:B------:R0:W-:Y:S01]  /*c130*/  @!P5 STG.E.U8 desc[UR36][R6.64+0x60], R3 ;  /* 0x000060030600d986 */ /* 0x0001e2000c101124 */
[----:B------:R-:W-:Y:S05]  /*c140*/  @P6 BRA `(.L_x_391) ;  /* 0x00000000000c6947 */ /* 0x000fea0003800000 */
[----:B------:R-:W0:Y:S02]  /*c150*/  LDG.E.U8 R16, desc[UR36][R14.64+0x61] ;  /* 0x000061240e107981 */ /* 0x000e24000c1e1100 */
[----:B0-----:R-:W-:-:S05]  /*c160*/  PRMT R3, R16, 0x8880, RZ ;  /* 0x0000888010037816 */ /* 0x001fca00000000ff */
[----:B------:R-:W-:-:S07]  /*c170*/  IMAD R2, R3, R18, RZ ;  /* 0x0000001203027224 */ /* 0x000fce00078e02ff */
.L_x_391:
[----:B------:R-:W-:Y:S05]  /*c180*/  BSYNC B1 ;  /* 0x0000000000017941 */ /* 0x000fea0003800000 */
.L_x_390:
[----:B------:R-:W-:Y:S01]  /*c190*/  @!P6 IMAD R73, R73, R17, R2 ;  /* 0x000000114949e224 */ /* 0x000fe200078e0202 */
[----:B------:R-:W-:Y:S04]  /*c1a0*/  BSSY B1, `(.L_x_392) ;  /* 0x0000006000017945 */ /* 0x000fe80003800000 */
[----:B------:R0:W-:Y:S01]  /*c1b0*/  @!P6 STG.E.U8 desc[UR36][R6.64+0x61], R73 ;  /* 0x000061490600e986 */ /* 0x0001e2000c101124 */
[----:B------:R-:W-:Y:S05]  /*c1c0*/  @P1 BRA `(.L_x_393) ;  /* 0x00000000000c1947 */ /* 0x000fea0003800000 */
[----:B------:R-:W0:Y:S02]  /*c1d0*/  LDG.E.U8 R16, desc[UR36][R156.64+0x60] ;  /* 0x000060249c107981 */ /* 0x000e24000c1e1100 */
[----:B0-----:R-:W-:-:S05]  /*c1e0*/  PRMT R3, R16, 0x8880, RZ ;  /* 0x0000888010037816 */ /* 0x001fca00000000ff */
[----:B------:R-:W-:-:S07]  /*c1f0*/  IMAD R2, R3, R18, RZ ;  /* 0x0000001203027224 */ /* 0x000fce00078e02ff */
.L_x_393:
[----:B------:R-:W-:Y:S05]  /*c200*/  BSYNC B1 ;  /* 0x0000000000017941 */ /* 0x000fea0003800000 */
.L_x_392:
        /* <DEDUP_REMOVED lines=12> */
.L_x_395:
[----:B------:R-:W-:Y:S05]  /*c2d0*/  BSYNC B1 ;  /* 0x0000000000017941 */ /* 0x000fea0003800000 */
.L_x_394:
[----:B------:R-:W-:Y:S01]  /*c2e0*/  @!P4 IMAD R75, R75, R17, R2 ;  /* 0x000000114b4bc224 */ /* 0x000fe200078e0202 */
[----:B------:R-:W-:Y:S04]  /*c2f0*/  BSSY B1, `(.L_x_396) ;  /* 0x0000006000017945 */ /* 0x000fe80003800000 */
[----:B------:R0:W-:Y:S01]  /*c300*/  @!P4 STG.E.U8 desc[UR36][R8.64+0x61], R75 ;  /* 0x0000614b0800c986 */ /* 0x0001e2000c101124 */
[----:B------:R-:W-:Y:S05]  /*c310*/  @P3 BRA `(.L_x_397) ;  /* 0x00000000000c3947 */ /* 0x000fea0003800000 */
[----:B------:R-:W0:Y:S02]  /*c320*/  LDG.E.U8 R16, desc[UR36][R14.64+0x68] ;  /* 0x000068240e107981 */ /* 0x000e24000c1e1100 */
[----:B0-----:R-:W-:-:S05]  /*c330*/  PRMT R3, R16, 0x8880, RZ ;  /* 0x0000888010037816 */ /* 0x001fca00000000ff */
[----:B------:R-:W-:-:S07]  /*c340*/  IMAD R2, R3, R18, RZ ;  /* 0x0000001203027224 */ /* 0x000fce00078e02ff */
.L_x_397:
[----:B------:R-:W-:Y:S05]  /*c350*/  BSYNC B1 ;  /* 0x0000000000017941 */ /* 0x000fea0003800000 */
.L_x_396:
[----:B0-----:R-:W-:Y:S01]  /*c360*/  @!P3 IMAD R3, R76, R17, R2 ;  /* 0x000000114c03b224 */ /* 0x001fe200078e0202 */
[----:B------:R-:W-:Y:S04]  /*c370*/  BSSY B1, `(.L_x_398) ;  /* 0x0000006000017945 */ /* 0x000fe80003800000 */
[----:B------:R0:W-:Y:S01]  /*c380*/  @!P3 STG.E.U8 desc[UR36][R6.64+0x68], R3 ;  /* 0x000068030600b986 */ /* 0x0001e2000c101124 */
[----:B------:R-:W-:Y:S05]  /*c390*/  @P5 BRA `(.L_x_399) ;  /* 0x00000000000c5947 */ /* 0x000fea0003800000 */
[----:B------:R-:W0:Y:S02]  /*c3a0*/  LDG.E.U8 R16, desc[UR36][R14.64+0x69] ;  /* 0x000069240e107981 */ /* 0x000e24000c1e1100 */
[----:B0-----:R-:W-:-:S05]  /*c3b0*/  PRMT R3, R16, 0x8880, RZ ;  /* 0x0000888010037816 */ /* 0x001fca00000000ff */
[----:B------:R-:W-:-:S07]  /*c3c0*/  IMAD R2, R3, R18, RZ ;  /* 0x0000001203027224 */ /* 0x000fce00078e02ff */
.L_x_399:
[----:B------:R-:W-:Y:S05]  /*c3d0*/  BSYNC B1 ;  /* 0x0000000000017941 */ /* 0x000fea0003800000 */
.L_x_398:
[----:B------:R-:W-:Y:S01]  /*c3e0*/  @!P5 IMAD R77, R77, R17, R2 ;  /* 0x000000114d4dd224 */ /* 0x000fe200078e0202 */
[----:B------:R-:W-:Y:S04]  /*c3f0*/  BSSY B1, `(.L_x_400) ;  /* 0x0000006000017945 */ /* 0x000fe80003800000 */
[----:B------:R0:W-:Y:S01]  /*c400*/  @!P5 STG.E.U8 desc[UR36][R6.64+0x69], R77 ;  /* 0x0000694d0600d986 */ /* 0x0001e2000c101124 */
[----:B------:R-:W-:Y:S05]  /*c410*/  @P6 BRA `(.L_x_401) ;  /* 0x00000000000c6947 */ /* 0x000fea0003800000 */
[----:B------:R-:W0:Y:S02]  /*c420*/  LDG.E.U8 R16, desc[UR36][R156.64+0x68] ;  /* 0x000068249c107981 */ /* 0x000e24000c1e1100 */
[----:B0-----:R-:W-:-:S05]  /*c430*/  PRMT R3, R16, 0x8880, RZ ;  /* 0x0000888010037816 */ /* 0x001fca00000000ff */
[----:B------:R-:W-:-:S07]  /*c440*/  IMAD R2, R3, R18, RZ ;  /* 0x0000001203027224 */ /* 0x000fce00078e02ff */
.L_x_401:
[----:B------:R-:W-:Y:S05]  /*c450*/  BSYNC B1 ;  /* 0x0000000000017941 */ /* 0x000fea0003800000 */
.L_x_400:
[----:B0-----:R-:W-:Y:S01]  /*c460*/  @!P6 IMAD R3, R78, R17, R2 ;  /* 0x000000114e03e224 */ /* 0x001fe200078e0202 */
[----:B------:R-:W-:Y:S04]  /*c470*/  BSSY B1, `(.L_x_402) ;  /* 0x0000006000017945 */ /* 0x000fe80003800000 */
[----:B------:R0:W-:Y:S01]  /*c480*/  @!P6 STG.E.U8 desc[UR36][R8.64+0x68], R3 ;  /* 0x000068030800e986 */ /* 0x0001e2000c101124 */
[----:B------:R-:W-:Y:S05]  /*c490*/  @P1 BRA `(.L_x_403) ;  /* 0x00000000000c1947 */ /* 0x000fea0003800000 */
[----:B------:R-:W0:Y:S02]  /*c4a0*/  LDG.E.U8 R16, desc[UR36][R156.64+0x69] ;  /* 0x000069249c107981 */ /* 0x000e24000c1e1100 */
[----:B0-----:R-:W-:-:S05]  /*c4b0*/  PRMT R3, R16, 0x8880, RZ ;  /* 0x0000888010037816 */ /* 0x001fca00000000ff */
[----:B------:R-:W-:-:S07]  /*c4c0*/  IMAD R2, R3, R18, RZ ;  /* 0x0000001203027224 */ /* 0x000fce00078e02ff */
.L_x_403:
[----:B------:R-:W-:Y:S05]  /*c4d0*/  BSYNC B1 ;  /* 0x0000000000017941 */ /* 0x000fea0003800000 */
.L_x_402:
        /* <DEDUP_REMOVED lines=12> */
.L_x_405:
[----:B------:R-:W-:Y:S05]  /*c5a0*/  BSYNC B1 ;  /* 0x0000000000017941 */ /* 0x000fea0003800000 */
.L_x_404:
[----:B0-----:R-:W-:Y:S01]  /*c5b0*/  @!P4 IMAD R3, R80, R17, R2 ;  /* 0x000000115003c224 */ /* 0x001fe200078e0202 */
[----:B------:R-:W-:Y:S04]  /*c5c0*/  BSSY B1, `(.L_x_406) ;  /* 0x0000006000017945 */ /* 0x000fe80003800000 */
[----:B------:R0:W-:Y:S01]  /*c5d0*/  @!P4 STG.E.U8 desc[UR36][R6.64+0x70], R3 ;  /* 0x000070030600c986 */ /* 0x0001e2000c101124 */
[----:B------:R-:W-:Y:S05]  /*c5e0*/  @P3 BRA `(.L_x_407) ;  /* 0x00000000000c3947 */ /* 0x000fea0003800000 */
[----:B------:R-:W0:Y:S02]  /*c5f0*/  LDG.E.U8 R16, desc[UR36][R14.64+0x71] ;  /* 0x000071240e107981 */ /* 0x000e24000c1e1100 */
[----:B0-----:R-:W-:-:S05]  /*c600*/  PRMT R3, R16, 0x8880, RZ ;  /* 0x0000888010037816 */ /* 0x001fca00000000ff */
[----:B------:R-:W-:-:S07]  /*c610*/  IMAD R2, R3, R18, RZ ;  /* 0x0000001203027224 */ /* 0x000fce00078e02ff */
.L_x_407:
[----:B------:R-:W-:Y:S05]  /*c620*/  BSYNC B1 ;  /* 0x0000000000017941 */ /* 0x000fea0003800000 */
.L_x_406:
[----:B------:R-:W-:Y:S01]  /*c630*/  @!P3 IMAD R81, R81, R17, R2 ;  /* 0x000000115151b224 */ /* 0x000fe200078e0202 */
[----:B------:R-:W-:Y:S04]  /*c640*/  BSSY B1, `(.L_x_408) ;  /* 0x0000006000017945 */ /* 0x000fe80003800000 */
[----:B------:R0:W-:Y:S01]  /*c650*/  @!P3 STG.E.U8 desc[UR36][R6.64+0x71], R81 ;  /* 0x000071510600b986 */ /* 0x0001e2000c101124 */
[----:B------:R-:W-:Y:S05]  /*c660*/  @P5 BRA `(.L_x_409) ;  /* 0x00000000000c5947 */ /* 0x000fea0003800000 */
[----:B------:R-:W0:Y:S02]  /*c670*/  LDG.E.U8 R16, desc[UR36][R156.64+0x70] ;  /* 0x000070249c107981 */ /* 0x000e24000c1e1100 */
[----:B0-----:R-:W-:-:S05]  /*c680*/  PRMT R3, R16, 0x8880, RZ ;  /* 0x0000888010037816 */ /* 0x001fca00000000ff */
[----:B------:R-:W-:-:S07]  /*c690*/  IMAD R2, R3, R18, RZ ;  /* 0x0000001203027224 */ /* 0x000fce00078e02ff */
.L_x_409:
[----:B------:R-:W-:Y:S05]  /*c6a0*/  BSYNC B1 ;  /* 0x0000000000017941 */ /* 0x000fea0003800000 */
.L_x_408:
[----:B0-----:R-:W-:Y:S01]  /*c6b0*/  @!P5 IMAD R3, R82, R17, R2 ;  /* 0x000000115203d224 */ /* 0x001fe200078e0202 */
[----:B------:R-:W-:Y:S04]  /*c6c0*/  BSSY B1, `(.L_x_410) ;  /* 0x0000006000017945 */ /* 0x000fe80003800000 */
[----:B------:R0:W-:Y:S01]  /*c6d0*/  @!P5 STG.E.U8 desc[UR36][R8.64+0x70], R3 ;  /* 0x000070030800d986 */ /* 0x0001e2000c101124 */
[----:B------:R-:W-:Y:S05]  /*c6e0*/  @P6 BRA `(.L_x_411) ;  /* 0x00000000000c6947 */ /* 0x000fea0003800000 */
[----:B------:R-:W0:Y:S02]  /*c6f0*/  LDG.E.U8 R16, desc[UR36][R156.64+0x71] ;  /* 0x000071249c107981 */ /* 0x000e24000c1e1100 */
[----:B0-----:R-:W-:-:S05]  /*c700*/  PRMT R3, R16, 0x8880, RZ ;  /* 0x0000888010037816 */ /* 0x001fca00000000ff */
[----:B------:R-:W-:-:S07]  /*c710*/  IMAD R2, R3, R18, RZ ;  /* 0x0000001203027224 */ /* 0x000fce00078e02ff */
.L_x_411:
[----:B------:R-:W-:Y:S05]  /*c720*/  BSYNC B1 ;  /* 0x0000000000017941 */ /* 0x000fea0003800000 */
.L_x_410:
[----:B------:R-:W-:Y:S01]  /*c730*/  @!P6 IMAD R83, R83, R17, R2 ;  /* 0x000000115353e224 */ /* 0x000fe200078e0202 */
[----:B------:R-:W-:Y:S04]  /*c740*/  BSSY B1, `(.L_x_412) ;  /* 0x0000006000017945 */ /* 0x000fe80003800000 */
[----:B------:R0:W-:Y:S01]  /*c750*/  @!P6 STG.E.U8 desc[UR36][R8.64+0x71], R83 ;  /* 0x000071530800e986 */ /* 0x0001e2000c101124 */
[----:B------:R-:W-:Y:S05]  /*c760*/  @P1 BRA `(.L_x_413) ;  /* 0x00000000000c1947 */ /* 0x000fea0003800000 */
[----:B------:R-:W0:Y:S02]  /*c770*/  LDG.E.U8 R16, desc[UR36][R14.64+0x78] ;  /* 0x000078240e107981 */ /* 0x000e24000c1e1100 */
[----:B0-----:R-:W-:-:S05]  /*c780*/  PRMT R3, R16, 0x8880, RZ ;  /* 0x0000888010037816 */ /* 0x001fca00000000ff */
[----:B------:R-:W-:-:S07]  /*c790*/  IMAD R2, R3, R18, RZ ;  /* 0x0000001203027224 */ /* 0x000fce00078e02ff */
.L_x_413:
[----:B------:R-:W-:Y:S05]  /*c7a0*/  BSYNC B1 ;  /* 0x0000000000017941 */ /* 0x000fea0003800000 */
.L_x_412:
        /* <DEDUP_REMOVED lines=12> */
.L_x_415:
[----:B------:R-:W-:Y:S05]  /*c870*/  BSYNC B1 ;  /* 0x0000000000017941 */ /* 0x000fea0003800000 */
.L_x_414:
[----:B------:R-:W-:Y:S01]  /*c880*/  @!P4 IMAD R85, R85, R17, R2 ;  /* 0x000000115555c224 */ /* 0x000fe200078e0202 */
[----:B------:R-:W-:Y:S04]  /*c890*/  BSSY B1, `(.L_x_416) ;  /* 0x0000006000017945 */ /* 0x000fe80003800000 */
[----:B------:R0:W-:Y:S01]  /*c8a0*/  @!P4 STG.E.U8 desc[UR36][R6.64+0x79], R85 ;  /* 0x000079550600c986 */ /* 0x0001e2000c101124 */
[----:B------:R-:W-:Y:S05]  /*c8b0*/  @P3 BRA `(.L_x_417) ;  /* 0x00000000000c3947 */ /* 0x000fea0003800000 */
[----:B------:R-:W0:Y:S02]  /*c8c0*/  LDG.E.U8 R16, desc[UR36][R156.64+0x78] ;  /* 0x000078249c107981 */ /* 0x000e24000c1e1100 */
[----:B0-----:R-:W-:-:S05]  /*c8d0*/  PRMT R3, R16, 0x8880, RZ ;  /* 0x0000888010037816 */ /* 0x001fca00000000ff */
[----:B------:R-:W-:-:S07]  /*c8e0*/  IMAD R2, R3, R18, RZ ;  /* 0x0000001203027224 */ /* 0x000fce00078e02ff */
.L_x_417:
[----:B------:R-:W-:Y:S05]  /*c8f0*/  BSYNC B1 ;  /* 0x0000000000017941 */ /* 0x000fea0003800000 */
.L_x_416:
[----:B0-----:R-:W-:Y:S01]  /*c900*/  @!P3 IMAD R3, R86, R17, R2 ;  /* 0x000000115603b224 */ /* 0x001fe200078e0202 */
[----:B------:R-:W-:Y:S04]  /*c910*/  BSSY B1, `(.L_x_418) ;  /* 0x0000006000017945 */ /* 0x000fe80003800000 */
[----:B------:R0:W-:Y:S01]  /*c920*/  @!P3 STG.E.U8 desc[UR36][R8.64+0x78], R3 ;  /* 0x000078030800b986 */ /* 0x0001e2000c101124 */
[----:B------:R-:W-:Y:S05]  /*c930*/  @P5 BRA `(.L_x_419) ;  /* 0x00000000000c5947 */ /* 0x000fea0003800000 */
[----:B------:R-:W0:Y:S02]  /*c940*/  LDG.E.U8 R16, desc[UR36][R156.64+0x79] ;  /* 0x000079249c107981 */ /* 0x000e24000c1e1100 */
[----:B0-----:R-:W-:-:S05]  /*c950*/  PRMT R3, R16, 0x8880, RZ ;  /* 0x0000888010037816 */ /* 0x001fca00000000ff */
[----:B------:R-:W-:-:S07]  /*c960*/  IMAD R2, R3, R18, RZ ;  /* 0x0000001203027224 */ /* 0x000fce00078e02ff */
.L_x_419:
[----:B------:R-:W-:Y:S05]  /*c970*/  BSYNC B1 ;  /* 0x0000000000017941 */ /* 0x000fea0003800000 */
.L_x_418:
[----:B------:R-:W-:Y:S01]  /*c980*/  @!P5 IMAD R87, R87, R17, R2 ;  /* 0x000000115757d224 */ /* 0x000fe200078e0202 */
[----:B------:R-:W-:Y:S04]  /*c990*/  BSSY B1, `(.L_x_420) ;  /* 0x0000006000017945 */ /* 0x000fe80003800000 */
[----:B------:R0:W-:Y:S01]  /*c9a0*/  @!P5 STG.E.U8 desc[UR36][R8.64+0x79], R87 ;  /* 0x000079570800d986 */ /* 0x0001e2000c101124 */
[----:B------:R-:W-:Y:S05]  /*c9b0*/  @P6 BRA `(.L_x_421) ;  /* 0x00000000000c6947 */ /* 0x000fea0003800000 */
[----:B------:R-:W0:Y:S02]  /*c9c0*/  LDG.E.U8 R16, desc[UR36][R14.64+0x80] ;  /* 0x000080240e107981 */ /* 0x000e24000c1e1100 */
[----:B0-----:R-:W-:-:S05]  /*c9d0*/  PRMT R3, R16, 0x8880, RZ ;  /* 0x0000888010037816 */ /* 0x001fca00000000ff */
[----:B------:R-:W-:-:S07]  /*c9e0*/  IMAD R2, R3, R18, RZ ;  /* 0x0000001203027224 */ /* 0x000fce00078e02ff */
.L_x_421:
[----:B------:R-:W-:Y:S05]  /*c9f0*/  BSYNC B1 ;  /* 0x0000000000017941 */ /* 0x000fea0003800000 */
.L_x_420:
[----:B0-----:R-:W-:Y:S01]  /*ca00*/  @!P6 IMAD R3, R88, R17, R2 ;  /* 0x000000115803e224 */ /* 0x001fe200078e0202 */
[----:B------:R-:W-:Y:S04]  /*ca10*/  BSSY B1, `(.L_x_422) ;  /* 0x0000006000017945 */ /* 0x000fe80003800000 */
[----:B------:R0:W-:Y:S01]  /*ca20*/  @!P6 STG.E.U8 desc[UR36][R6.64+0x80], R3 ;  /* 0x000080030600e986 */ /* 0x0001e2000c101124 */
[----:B------:R-:W-:Y:S05]  /*ca30*/  @P1 BRA `(.L_x_423) ;  /* 0x00000000000c1947 */ /* 0x000fea0003800000 */
[----:B------:R-:W0:Y:S02]  /*ca40*/  LDG.E.U8 R16, desc[UR36][R14.64+0x81] ;  /* 0x000081240e107981 */ /* 0x000e24000c1e1100 */
[----:B0-----:R-:W-:-:S05]  /*ca50*/  PRMT R3, R16, 0x8880, RZ ;  /* 0x0000888010037816 */ /* 0x001fca00000000ff */
[----:B------:R-:W-:-:S07]  /*ca60*/  IMAD R2, R3, R18, RZ ;  /* 0x0000001203027224 */ /* 0x000fce00078e02ff */
.L_x_423:
[----:B------:R-:W-:Y:S05]  /*ca70*/  BSYNC B1 ;  /* 0x0000000000017941 */ /* 0x000fea0003800000 */
.L_x_422:
        /* <DEDUP_REMOVED lines=12> */
.L_x_425:
[----:B------:R-:W-:Y:S05]  /*cb40*/  BSYNC B1 ;  /* 0x0000000000017941 */ /* 0x000fea0003800000 */
.L_x_424:
[----:B0-----:R-:W-:Y:S01]  /*cb50*/  @!P4 IMAD R3, R90, R17, R2 ;  /* 0x000000115a03c224 */ /* 0x001fe200078e0202 */
[----:B------:R-:W-:Y:S04]  /*cb60*/  BSSY B1, `(.L_x_426) ;  /* 0x0000006000017945 */ /* 0x000fe80003800000 */
[----:B------:R0:W-:Y:S01]  /*cb70*/  @!P4 STG.E.U8 desc[UR36][R8.64+0x80], R3 ;  /* 0x000080030800c986 */ /* 0x0001e2000c101124 */
[----:B------:R-:W-:Y:S05]  /*cb80*/  @P3 BRA `(.L_x_427) ;  /* 0x00000000000c3947 */ /* 0x000fea0003800000 */
[----:B------:R-:W0:Y:S02]  /*cb90*/  LDG.E.U8 R16, desc[UR36][R156.64+0x81] ;  /* 0x000081249c107981 */ /* 0x000e24000c1e1100 */
[----:B0-----:R-:W-:-:S05]  /*cba0*/  PRMT R3, R16, 0x8880, RZ ;  /* 0x0000888010037816 */ /* 0x001fca00000000ff */
[----:B------:R-:W-:-:S07]  /*cbb0*/  IMAD R2, R3, R18, RZ ;  /* 0x0000001203027224 */ /* 0x000fce00078e02ff */
.L_x_427:
[----:B------:R-:W-:Y:S05]  /*cbc0*/  BSYNC B1 ;  /* 0x0000000000017941 */ /* 0x000fea0003800000 */
.L_x_426:
[----:B------:R-:W-:Y:S01]  /*cbd0*/  @!P3 IMAD R91, R91, R17, R2 ;  /* 0x000000115b5bb224 */ /* 0x000fe200078e0202 */
[----:B------:R-:W-:Y:S04]  /*cbe0*/  BSSY B1, `(.L_x_428) ;  /* 0x0000006000017945 */ /* 0x000fe80003800000 */
[----:B------:R0:W-:Y:S01]  /*cbf0*/  @!P3 STG.E.U8 desc[UR36][R8.64+0x81], R91 ;  /* 0x0000815b0800b986 */ /* 0x0001e2000c101124 */
[----:B------:R-:W-:Y:S05]  /*cc00*/  @P5 BRA `(.L_x_429) ;  /* 0x00000000000c5947 */ /* 0x000fea0003800000 */
[----:B------:R-:W0:Y:S02]  /*cc10*/  LDG.E.U8 R16, desc[UR36][R14.64+0x88] ;  /* 0x000088240e107981 */ /* 0x000e24000c1e1100 */
[----:B0-----:R-:W-:-:S05]  /*cc20*/  PRMT R3, R16, 0x8880, RZ ;  /* 0x0000888010037816 */ /* 0x001fca00000000ff */
[----:B------:R-:W-:-:S07]  /*cc30*/  IMAD R2, R3, R18, RZ ;  /* 0x0000001203027224 */ /* 0x000fce00078e02ff */
.L_x_429:
[----:B------:R-:W-:Y:S05]  /*cc40*/  BSYNC B1 ;  /* 0x0000000000017941 */ /* 0x000fea0003800000 */
.L_x_428:
[----:B0-----:R-:W-:Y:S01]  /*cc50*/  @!P5 IMAD R3, R92, R17, R2 ;  /* 0x000000115c03d224 */ /* 0x001fe200078e0202 */
[----:B------:R-:W-:Y:S04]  /*cc60*/  BSSY B1, `(.L_x_430) ;  /* 0x0000006000017945 */ /* 0x000fe80003800000 */
[----:B------:R0:W-:Y:S01]  /*cc70*/  @!P5 STG.E.U8 desc[UR36][R6.64+0x88], R3 ;  /* 0x000088030600d986 */ /* 0x0001e2000c101124 */
[----:B------:R-:W-:Y:S05]  /*cc80*/  @P6 BRA `(.L_x_431) ;  /* 0x00000000000c6947 */ /* 0x000fea0003800000 */
[----:B------:R-:W0:Y:S02]  /*cc90*/  LDG.E.U8 R16, desc[UR36][R14.64+0x89] ;  /* 0x000089240e107981 */ /* 0x000e24000c1e1100 */
[----:B0-----:R-:W-:-:S05]  /*cca0*/  PRMT R3, R16, 0x8880, RZ ;  /* 0x0000888010037816 */ /* 0x001fca00000000ff */
[----:B------:R-:W-:-:S07]  /*ccb0*/  IMAD R2, R3, R18, RZ ;  /* 0x0000001203027224 */ /* 0x000fce00078e02ff */
.L_x_431:
[----:B------:R-:W-:Y:S05]  /*ccc0*/  BSYNC B1 ;  /* 0x0000000000017941 */ /* 0x000fea0003800000 */
.L_x_430:
[----:B------:R-:W-:Y:S01]  /*ccd0*/  @!P6 IMAD R93, R93, R17, R2 ;  /* 0x000000115d5de224 */ /* 0x000fe200078e0202 */
[----:B------:R-:W-:Y:S04]  /*cce0*/  BSSY B1, `(.L_x_432) ;  /* 0x0000006000017945 */ /* 0x000fe80003800000 */
[----:B------:R0:W-:Y:S01]  /*ccf0*/  @!P6 STG.E.U8 desc[UR36][R6.64+0x89], R93 ;  /* 0x0000895d0600e986 */ /* 0x0001e2000c101124 */
[----:B------:R-:W-:Y:S05]  /*cd00*/  @P1 BRA `(.L_x_433) ;  /* 0x00000000000c1947 */ /* 0x000fea0003800000 */
[----:B------:R-:W0:Y:S02]  /*cd10*/  LDG.E.U8 R16, desc[UR36][R156.64+0x88] ;  /* 0x000088249c107981 */ /* 0x000e24000c1e1100 */
[----:B0-----:R-:W-:-:S05]  /*cd20*/  PRMT R3, R16, 0x8880, RZ ;  /* 0x0000888010037816 */ /* 0x001fca00000000ff */
[----:B------:R-:W-:-:S07]  /*cd30*/  IMAD R2, R3, R18, RZ ;  /* 0x0000001203027224 */ /* 0x000fce00078e02ff */
.L_x_433:
[----:B------:R-:W-:Y:S05]  /*cd40*/  BSYNC B1 ;  /* 0x0000000000017941 */ /* 0x000fea0003800000 */
.L_x_432:
        /* <DEDUP_REMOVED lines=12> */
.L_x_435:
[----:B------:R-:W-:Y:S05]  /*ce10*/  BSYNC B1 ;  /* 0x0000000000017941 */ /* 0x000fea0003800000 */
.L_x_434:
[----:B------:R-:W-:Y:S01]  /*ce20*/  @!P4 IMAD R95, R95, R17, R2 ;  /* 0x000000115f5fc224 */ /* 0x000fe200078e0202 */
[----:B------:R-:W-:Y:S04]  /*ce30*/  BSSY B1, `(.L_x_436) ;  /* 0x0000006000017945 */ /* 0x000fe80003800000 */
[----:B------:R0:W-:Y:S01]  /*ce40*/  @!P4 STG.E.U8 desc[UR36][R8.64+0x89], R95 ;  /* 0x0000895f0800c986 */ /* 0x0001e2000c101124 */
[----:B------:R-:W-:Y:S05]  /*ce50*/  @P3 BRA `(.L_x_437) ;  /* 0x00000000000c3947 */ /* 0x000fea0003800000 */
[----:B------:R-:W0:Y:S02]  /*ce60*/  LDG.E.U8 R16, desc[UR36][R14.64+0x90] ;  /* 0x000090240e107981 */ /* 0x000e24000c1e1100 */
[----:B0-----:R-:W-:-:S05]  /*ce70*/  PRMT R3, R16, 0x8880, RZ ;  /* 0x0000888010037816 */ /* 0x001fca00000000ff */
[----:B------:R-:W-:-:S07]  /*ce80*/  IMAD R2, R3, R18, RZ ;  /* 0x0000001203027224 */ /* 0x000fce00078e02ff */
.L_x_437:
[----:B------:R-:W-:Y:S05]  /*ce90*/  BSYNC B1 ;  /* 0x0000000000017941 */ /* 0x000fea0003800000 */
.L_x_436:
[----:B0-----:R-:W-:Y:S01]  /*cea0*/  @!P3 IMAD R3, R96, R17, R2 ;  /* 0x000000116003b224 */ /* 0x001fe200078e0202 */
[----:B------:R-:W-:Y:S04]  /*ceb0*/  BSSY B1, `(.L_x_438) ;  /* 0x0000006000017945 */ /* 0x000fe80003800000 */
[----:B------:R0:W-:Y:S01]  /*cec0*/  @!P3 STG.E.U8 desc[UR36][R6.64+0x90], R3 ;  /* 0x000090030600b986 */ /* 0x0001e2000c101124 */
[----:B------:R-:W-:Y:S05]  /*ced0*/  @P5 BRA `(.L_x_439) ;  /* 0x00000000000c5947 */ /* 0x000fea0003800000 */
[----:B------:R-:W0:Y:S02]  /*cee0*/  LDG.E.U8 R16, desc[UR36][R14.64+0x91] ;  /* 0x000091240e107981 */ /* 0x000e24000c1e1100 */
[----:B0-----:R-:W-:-:S05]  /*cef0*/  PRMT R3, R16, 0x8880, RZ ;  /* 0x0000888010037816 */ /* 0x001fca00000000ff */
[----:B------:R-:W-:-:S07]  /*cf00*/  IMAD R2, R3, R18, RZ ;  /* 0x0000001203027224 */ /* 0x000fce00078e02ff */
.L_x_439:
[----:B------:R-:W-:Y:S05]  /*cf10*/  BSYNC B1 ;  /* 0x0000000000017941 */ /* 0x000fea0003800000 */
.L_x_438:
[----:B------:R-:W-:Y:S01]  /*cf20*/  @!P5 IMAD R97, R97, R17, R2 ;  /* 0x000000116161d224 */ /* 0x000fe200078e0202 */
[----:B------:R-:W-:Y:S04]  /*cf30*/  BSSY B1, `(.L_x_440) ;  /* 0x0000006000017945 */ /* 0x000fe80003800000 */
[----:B------:R0:W-:Y:S01]  /*cf40*/  @!P5 STG.E.U8 desc[UR36][R6.64+0x91], R97 ;  /* 0x000091610600d986 */ /* 0x0001e2000c101124 */
[----:B------:R-:W-:Y:S05]  /*cf50*/  @P6 BRA `(.L_x_441) ;  /* 0x00000000000c6947 */ /* 0x000fea0003800000 */
[----:B------:R-:W0:Y:S02]  /*cf60*/  LDG.E.U8 R16, desc[UR36][R156.64+0x90] ;  /* 0x000090249c107981 */ /* 0x000e24000c1e1100 */
[----:B0-----:R-:W-:-:S05]  /*cf70*/  PRMT R3, R16, 0x8880, RZ ;  /* 0x0000888010037816 */ /* 0x001fca00000000ff */
[----:B------:R-:W-:-:S07]  /*cf80*/  IMAD R2, R3, R18, RZ ;  /* 0x0000001203027224 */ /* 0x000fce00078e02ff */
.L_x_441:
[----:B------:R-:W-:Y:S05]  /*cf90*/  BSYNC B1 ;  /* 0x0000000000017941 */ /* 0x000fea0003800000 */
.L_x_440:
[----:B0-----:R-:W-:Y:S01]  /*cfa0*/  @!P6 IMAD R3, R98, R17, R2 ;  /* 0x000000116203e224 */ /* 0x001fe200078e0202 */
[----:B------:R-:W-:Y:S04]  /*cfb0*/  BSSY B1, `(.L_x_442) ;  /* 0x0000006000017945 */ /* 0x000fe80003800000 */
[----:B------:R0:W-:Y:S01]  /*cfc0*/  @!P6 STG.E.U8 desc[UR36][R8.64+0x90], R3 ;  /* 0x000090030800e986 */ /* 0x0001e2000c101124 */
[----:B------:R-:W-:Y:S05]  /*cfd0*/  @P1 BRA `(.L_x_443) ;  /* 0x00000000000c1947 */ /* 0x000fea0003800000 */
[----:B------:R-:W0:Y:S02]  /*cfe0*/  LDG.E.U8 R16, desc[UR36][R156.64+0x91] ;  /* 0x000091249c107981 */ /* 0x000e24000c1e1100 */
[----:B0-----:R-:W-:-:S05]  /*cff0*/  PRMT R3, R16, 0x8880, RZ ;  /* 0x0000888010037816 */ /* 0x001fca00000000ff */
[----:B------:R-:W-:-:S07]  /*d000*/  IMAD R2, R3, R18, RZ ;  /* 0x0000001203027224 */ /* 0x000fce00078e02ff */
.L_x_443:
[----:B------:R-:W-:Y:S05]  /*d010*/  BSYNC B1 ;  /* 0x0000000000017941 */ /* 0x000fea0003800000 */
.L_x_442:
        /* <DEDUP_REMOVED lines=12> */
.L_x_445:
[----:B------:R-:W-:Y:S05]  /*d0e0*/  BSYNC B1 ;  /* 0x0000000000017941 */ /* 0x000fea0003800000 */
.L_x_444:
[----:B0-----:R-:W-:Y:S01]  /*d0f0*/  @!P4 IMAD R3, R100, R17, R2 ;  /* 0x000000116403c224 */ /* 0x001fe200078e0202 */
[----:B------:R-:W-:Y:S04]  /*d100*/  BSSY B1, `(.L_x_446) ;  /* 0x0000006000017945 */ /* 0x000fe80003800000 */
[----:B------:R0:W-:Y:S01]  /*d110*/  @!P4 STG.E.U8 desc[UR36][R6.64+0x98], R3 ;  /* 0x000098030600c986 */ /* 0x0001e2000c101124 */
[----:B------:R-:W-:Y:S05]  /*d120*/  @P3 BRA `(.L_x_447) ;  /* 0x00000000000c3947 */ /* 0x000fea0003800000 */
[----:B------:R-:W0:Y:S02]  /*d130*/  LDG.E.U8 R16, desc[UR36][R14.64+0x99] ;  /* 0x000099240e107981 */ /* 0x000e24000c1e1100 */
[----:B0-----:R-:W-:-:S05]  /*d140*/  PRMT R3, R16, 0x8880, RZ ;  /* 0x0000888010037816 */ /* 0x001fca00000000ff */
[----:B------:R-:W-:-:S07]  /*d150*/  IMAD R2, R3, R18, RZ ;  /* 0x0000001203027224 */ /* 0x000fce00078e02ff */
.L_x_447:
[----:B------:R-:W-:Y:S05]  /*d160*/  BSYNC B1 ;  /* 0x0000000000017941 */ /* 0x000fea0003800000 */
.L_x_446:
[----:B------:R-:W-:Y:S01]  /*d170*/  @!P3 IMAD R101, R101, R17, R2 ;  /* 0x000000116565b224 */ /* 0x000fe200078e0202 */
[----:B------:R-:W-:Y:S04]  /*d180*/  BSSY B1, `(.L_x_448) ;  /* 0x0000006000017945 */ /* 0x000fe80003800000 */
[----:B------:R0:W-:Y:S01]  /*d190*/  @!P3 STG.E.U8 desc[UR36][R6.64+0x99], R101 ;  /* 0x000099650600b986 */ /* 0x0001e2000c101124 */
[----:B------:R-:W-:Y:S05]  /*d1a0*/  @P5 BRA `(.L_x_449) ;  /* 0x00000000000c5947 */ /* 0x000fea0003800000 */
[----:B------:R-:W0:Y:S02]  /*d1b0*/  LDG.E.U8 R16, desc[UR36][R156.64+0x98] ;  /* 0x000098249c107981 */ /* 0x000e24000c1e1100 */
[----:B0-----:R-:W-:-:S05]  /*d1c0*/  PRMT R3, R16, 0x8880, RZ ;  /* 0x0000888010037816 */ /* 0x001fca00000000ff */
[----:B------:R-:W-:-:S07]  /*d1d0*/  IMAD R2, R3, R18, RZ ;  /* 0x0000001203027224 */ /* 0x000fce00078e02ff */
.L_x_449:
[----:B------:R-:W-:Y:S05]  /*d1e0*/  BSYNC B1 ;  /* 0x0000000000017941 */ /* 0x000fea0003800000 */
.L_x_448:
[----:B0-----:R-:W-:Y:S01]  /*d1f0*/  @!P5 IMAD R3, R102, R17, R2 ;  /* 0x000000116603d224 */ /* 0x001fe200078e0202 */
[----:B------:R-:W-:Y:S04]  /*d200*/  BSSY B1, `(.L_x_450) ;  /* 0x0000006000017945 */ /* 0x000fe80003800000 */
[----:B------:R0:W-:Y:S01]  /*d210*/  @!P5 STG.E.U8 desc[UR36][R8.64+0x98], R3 ;  /* 0x000098030800d986 */ /* 0x0001e2000c101124 */
[----:B------:R-:W-:Y:S05]  /*d220*/  @P6 BRA `(.L_x_451) ;  /* 0x00000000000c6947 */ /* 0x000fea0003800000 */
[----:B------:R-:W0:Y:S02]  /*d230*/  LDG.E.U8 R16, desc[UR36][R156.64+0x99] ;  /* 0x000099249c107981 */ /* 0x000e24000c1e1100 */
[----:B0-----:R-:W-:-:S05]  /*d240*/  PRMT R3, R16, 0x8880, RZ ;  /* 0x0000888010037816 */ /* 0x001fca00000000ff */
[----:B------:R-:W-:-:S07]  /*d250*/  IMAD R2, R3, R18, RZ ;  /* 0x0000001203027224 */ /* 0x000fce00078e02ff */
.L_x_451:
[----:B------:R-:W-:Y:S05]  /*d260*/  BSYNC B1 ;  /* 0x0000000000017941 */ /* 0x000fea0003800000 */
.L_x_450:
[----:B------:R-:W-:Y:S01]  /*d270*/  @!P6 IMAD R103, R103, R17, R2 ;  /* 0x000000116767e224 */ /* 0x000fe200078e0202 */
[----:B------:R-:W-:Y:S04]  /*d280*/  BSSY B1, `(.L_x_452) ;  /* 0x0000006000017945 */ /* 0x000fe80003800000 */
[----:B------:R0:W-:Y:S01]  /*d290*/  @!P6 STG.E.U8 desc[UR36][R8.64+0x99], R103 ;  /* 0x000099670800e986 */ /* 0x0001e2000c101124 */
[----:B------:R-:W-:Y:S05]  /*d2a0*/  @P1 BRA `(.L_x_453) ;  /* 0x00000000000c1947 */ /* 0x000fea0003800000 */
[----:B------:R-:W0:Y:S02]  /*d2b0*/  LDG.E.U8 R16, desc[UR36][R14.64+0xa0] ;  /* 0x0000a0240e107981 */ /* 0x000e24000c1e1100 */
[----:B0-----:R-:W-:-:S05]  /*d2c0*/  PRMT R3, R16, 0x8880, RZ ;  /* 0x0000888010037816 */ /* 0x001fca00000000ff */
[----:B------:R-:W-:-:S07]  /*d2d0*/  IMAD R2, R3, R18, RZ ;  /* 0x0000001203027224 */ /* 0x000fce00078e02ff */
.L_x_453:
[----:B------:R-:W-:Y:S05]  /*d2e0*/  BSYNC B1 ;  /* 0x0000000000017941 */ /* 0x000fea0003800000 */
.L_x_452:
        /* <DEDUP_REMOVED lines=12> */
.L_x_455:
[----:B------:R-:W-:Y:S05]  /*d3b0*/  BSYNC B1 ;  /* 0x0000000000017941 */ /* 0x000fea0003800000 */
.L_x_454:
[----:B------:R-:W-:Y:S01]  /*d3c0*/  @!P4 IMAD R105, R105, R17, R2 ;  /* 0x000000116969c224 */ /* 0x000fe200078e0202 */
[----:B------:R-:W-:Y:S04]  /*d3d0*/  BSSY B1, `(.L_x_456) ;  /* 0x0000006000017945 */ /* 0x000fe80003800000 */
[----:B------:R0:W-:Y:S01]  /*d3e0*/  @!P4 STG.E.U8 desc[UR36][R6.64+0xa1], R105 ;  /* 0x0000a1690600c986 */ /* 0x0001e2000c101124 */
[----:B------:R-:W-:Y:S05]  /*d3f0*/  @P3 BRA `(.L_x_457) ;  /* 0x00000000000c3947 */ /* 0x000fea0003800000 */
[----:B------:R-:W0:Y:S02]  /*d400*/  LDG.E.U8 R16, desc[UR36][R156.64+0xa0] ;  /* 0x0000a0249c107981 */ /* 0x000e24000c1e1100 */
[----:B0-----:R-:W-:-:S05]  /*d410*/  PRMT R3, R16, 0x8880, RZ ;  /* 0x0000888010037816 */ /* 0x001fca00000000ff */
[----:B------:R-:W-:-:S07]  /*d420*/  IMAD R2, R3, R18, RZ ;  /* 0x0000001203027224 */ /* 0x000fce00078e02ff */
.L_x_457:
[----:B------:R-:W-:Y:S05]  /*d430*/  BSYNC B1 ;  /* 0x0000000000017941 */ /* 0x000fea0003800000 */
.L_x_456:
[----:B0-----:R-:W-:Y:S01]  /*d440*/  @!P3 IMAD R3, R106, R17, R2 ;  /* 0x000000116a03b224 */ /* 0x001fe200078e0202 */
[----:B------:R-:W-:Y:S04]  /*d450*/  BSSY B1, `(.L_x_458) ;  /* 0x0000006000017945 */ /* 0x000fe80003800000 */
[----:B------:R0:W-:Y:S01]  /*d460*/  @!P3 STG.E.U8 desc[UR36][R8.64+0xa0], R3 ;  /* 0x0000a0030800b986 */ /* 0x0001e2000c101124 */
[----:B------:R-:W-:Y:S05]  /*d470*/  @P5 BRA `(.L_x_459) ;  /* 0x00000000000c5947 */ /* 0x000fea0003800000 */
[----:B------:R-:W0:Y:S02]  /*d480*/  LDG.E.U8 R16, desc[UR36][R156.64+0xa1] ;  /* 0x0000a1249c107981 */ /* 0x000e24000c1e1100 */
[----:B0-----:R-:W-:-:S05]  /*d490*/  PRMT R3, R16, 0x8880, RZ ;  /* 0x0000888010037816 */ /* 0x001fca00000000ff */
[----:B------:R-:W-:-:S07]  /*d4a0*/  IMAD R2, R3, R18, RZ ;  /* 0x0000001203027224 */ /* 0x000fce00078e02ff */
.L_x_459:
[----:B------:R-:W-:Y:S05]  /*d4b0*/  BSYNC B1 ;  /* 0x0000000000017941 */ /* 0x000fea0003800000 */
.L_x_458:
[----:B------:R-:W-:Y:S01]  /*d4c0*/  @!P5 IMAD R107, R107, R17, R2 ;  /* 0x000000116b6bd224 */ /* 0x000fe200078e0202 */
[----:B------:R-:W-:Y:S04]  /*d4d0*/  BSSY B1, `(.L_x_460) ;  /* 0x0000006000017945 */ /* 0x000fe80003800000 */
[----:B------:R0:W-:Y:S01]  /*d4e0*/  @!P5 STG.E.U8 desc[UR36][R8.64+0xa1], R107 ;  /* 0x0000a16b0800d986 */ /* 0x0001e2000c101124 */
[----:B------:R-:W-:Y:S05]  /*d4f0*/  @P6 BRA `(.L_x_461) ;  /* 0x00000000000c6947 */ /* 0x000fea0003800000 */
[----:B------:R-:W0:Y:S02]  /*d500*/  LDG.E.U8 R16, desc[UR36][R14.64+0xa8] ;  /* 0x0000a8240e107981 */ /* 0x000e24000c1e1100 */
[----:B0-----:R-:W-:-:S05]  /*d510*/  PRMT R3, R16, 0x8880, RZ ;  /* 0x0000888010037816 */ /* 0x001fca00000000ff */
[----:B------:R-:W-:-:S07]  /*d520*/  IMAD R2, R3, R18, RZ ;  /* 0x0000001203027224 */ /* 0x000fce00078e02ff */
.L_x_461:
[----:B------:R-:W-:Y:S05]  /*d530*/  BSYNC B1 ;  /* 0x0000000000017941 */ /* 0x000fea0003800000 */
.L_x_460:
[----:B0-----:R-:W-:Y:S01]  /*d540*/  @!P6 IMAD R3, R108, R17, R2 ;  /* 0x000000116c03e224 */ /* 0x001fe200078e0202 */
[----:B------:R-:W-:Y:S04]  /*d550*/  BSSY B1, `(.L_x_462) ;  /* 0x0000006000017945 */ /* 0x000fe80003800000 */
[----:B------:R0:W-:Y:S01]  /*d560*/  @!P6 STG.E.U8 desc[UR36][R6.64+0xa8], R3 ;  /* 0x0000a8030600e986 */ /* 0x0001e2000c101124 */
[----:B------:R-:W-:Y:S05]  /*d570*/  @P1 BRA `(.L_x_463) ;  /* 0x00000000000c1947 */ /* 0x000fea0003800000 */
[----:B------:R-:W0:Y:S02]  /*d580*/  LDG.E.U8 R16, desc[UR36][R14.64+0xa9] ;  /* 0x0000a9240e107981 */ /* 0x000e24000c1e1100 */
[----:B0-----:R-:W-:-:S05]  /*d590*/  PRMT R3, R16, 0x8880, RZ ;  /* 0x0000888010037816 */ /* 0x001fca00000000ff */
[----:B------:R-:W-:-:S07]  /*d5a0*/  IMAD R2, R3, R18, RZ ;  /* 0x0000001203027224 */ /* 0x000fce00078e02ff */
.L_x_463:
[----:B------:R-:W-:Y:S05]  /*d5b0*/  BSYNC B1 ;  /* 0x0000000000017941 */ /* 0x000fea0003800000 */
.L_x_462:
        /* <DEDUP_REMOVED lines=12> */
.L_x_465:
[----:B------:R-:W-:Y:S05]  /*d680*/  BSYNC B1 ;  /* 0x0000000000017941 */ /* 0x000fea0003800000 */
.L_x_464:
[----:B0-----:R-:W-:Y:S01]  /*d690*/  @!P4 IMAD R3, R110, R17, R2 ;  /* 0x000000116e03c224 */ /* 0x001fe200078e0202 */
[----:B------:R-:W-:Y:S04]  /*d6a0*/  BSSY B1, `(.L_x_466) ;  /* 0x0000006000017945 */ /* 0x000fe80003800000 */
[----:B------:R0:W-:Y:S01]  /*d6b0*/  @!P4 STG.E.U8 desc[UR36][R8.64+0xa8], R3 ;  /* 0x0000a8030800c986 */ /* 0x0001e2000c101124 */
[----:B------:R-:W-:Y:S05]  /*d6c0*/  @P3 BRA `(.L_x_467) ;  /* 0x00000000000c3947 */ /* 0x000fea0003800000 */
[----:B------:R-:W0:Y:S02]  /*d6d0*/  LDG.E.U8 R16, desc[UR36][R156.64+0xa9] ;  /* 0x0000a9249c107981 */ /* 0x000e24000c1e1100 */
[----:B0-----:R-:W-:-:S05]  /*d6e0*/  PRMT R3, R16, 0x8880, RZ ;  /* 0x0000888010037816 */ /* 0x001fca00000000ff */
[----:B------:R-:W-:-:S07]  /*d6f0*/  IMAD R2, R3, R18, RZ ;  /* 0x0000001203027224 */ /* 0x000fce00078e02ff */
.L_x_467:
[----:B------:R-:W-:Y:S05]  /*d700*/  BSYNC B1 ;  /* 0x0000000000017941 */ /* 0x000fea0003800000 */
.L_x_466:
[----:B------:R-:W-:Y:S01]  /*d710*/  @!P3 IMAD R111, R111, R17, R2 ;  /* 0x000000116f6fb224 */ /* 0x000fe200078e0202 */
[----:B------:R-:W-:Y:S04]  /*d720*/  BSSY B1, `(.L_x_468) ;  /* 0x0000006000017945 */ /* 0x000fe80003800000 */
[----:B------:R0:W-:Y:S01]  /*d730*/  @!P3 STG.E.U8 desc[UR36][R8.64+0xa9], R111 ;  /* 0x0000a96f0800b986 */ /* 0x0001e2000c101124 */
[----:B------:R-:W-:Y:S05]  /*d740*/  @P5 BRA `(.L_x_469) ;  /* 0x00000000000c5947 */ /* 0x000fea0003800000 */
[----:B------:R-:W0:Y:S02]  /*d750*/  LDG.E.U8 R16, desc[UR36][R14.64+0xb0] ;  /* 0x0000b0240e107981 */ /* 0x000e24000c1e1100 */
[----:B0-----:R-:W-:-:S05]  /*d760*/  PRMT R3, R16, 0x8880, RZ ;  /* 0x0000888010037816 */ /* 0x001fca00000000ff */
[----:B------:R-:W-:-:S07]  /*d770*/  IMAD R2, R3, R18, RZ ;  /* 0x0000001203027224 */ /* 0x000fce00078e02ff */
.L_x_469:
[----:B------:R-:W-:Y:S05]  /*d780*/  BSYNC B1 ;  /* 0x0000000000017941 */ /* 0x000fea0003800000 */
.L_x_468:
[----:B0-----:R-:W-:Y:S01]  /*d790*/  @!P5 IMAD R3, R112, R17, R2 ;  /* 0x000000117003d224 */ /* 0x001fe200078e0202 */
[----:B------:R-:W-:Y:S04]  /*d7a0*/  BSSY B1, `(.L_x_470) ;  /* 0x0000006000017945 */ /* 0x000fe80003800000 */
[----:B------:R0:W-:Y:S01]  /*d7b0*/  @!P5 STG.E.U8 desc[UR36][R6.64+0xb0], R3 ;  /* 0x0000b0030600d986 */ /* 0x0001e2000c101124 */
[----:B------:R-:W-:Y:S05]  /*d7c0*/  @P6 BRA `(.L_x_471) ;  /* 0x00000000000c6947 */ /* 0x000fea0003800000 */
[----:B------:R-:W0:Y:S02]  /*d7d0*/  LDG.E.U8 R16, desc[UR36][R14.64+0xb1] ;  /* 0x0000b1240e107981 */ /* 0x000e24000c1e1100 */
[----:B0-----:R-:W-:-:S05]  /*d7e0*/  PRMT R3, R16, 0x8880, RZ ;  /* 0x0000888010037816 */ /* 0x001fca00000000ff */
[----:B------:R-:W-:-:S07]  /*d7f0*/  IMAD R2, R3, R18, RZ ;  /* 0x0000001203027224 */ /* 0x000fce00078e02ff */
.L_x_471:
[----:B------:R-:W-:Y:S05]  /*d800*/  BSYNC B1 ;  /* 0x0000000000017941 */ /* 0x000fea0003800000 */
.L_x_470:
[----:B------:R-:W-:Y:S01]  /*d810*/  @!P6 IMAD R113, R113, R17, R2 ;  /* 0x000000117171e224 */ /* 0x000fe200078e0202 */
[----:B------:R-:W-:Y:S04]  /*d820*/  BSSY B1, `(.L_x_472) ;  /* 0x0000006000017945 */ /* 0x000fe80003800000 */
[----:B------:R0:W-:Y:S01]  /*d830*/  @!P6 STG.E.U8 desc[UR36][R6.64+0xb1], R113 ;  /* 0x0000b1710600e986 */ /* 0x0001e2000c101124 */
[----:B------:R-:W-:Y:S05]  /*d840*/  @P1 BRA `(.L_x_473) ;  /* 0x00000000000c1947 */ /* 0x000fea0003800000 */
[----:B------:R-:W0:Y:S02]  /*d850*/  LDG.E.U8 R16, desc[UR36][R156.64+0xb0] ;  /* 0x0000b0249c107981 */ /* 0x000e24000c1e1100 */
[----:B0-----:R-:W-:-:S05]  /*d860*/  PRMT R3, R16, 0x8880, RZ ;  /* 0x0000888010037816 */ /* 0x001fca00000000ff */
[----:B------:R-:W-:-:S07]  /*d870*/  IMAD R2, R3, R18, RZ ;  /* 0x0000001203027224 */ /* 0x000fce00078e02ff */
.L_x_473:
[----:B------:R-:W-:Y:S05]  /*d880*/  BSYNC B1 ;  /* 0x0000000000017941 */ /* 0x000fea0003800000 */
.L_x_472:
        /* <DEDUP_REMOVED lines=12> */
.L_x_475:
[----:B------:R-:W-:Y:S05]  /*d950*/  BSYNC B1 ;  /* 0x0000000000017941 */ /* 0x000fea0003800000 */
.L_x_474:
[----:B------:R-:W-:Y:S01]  /*d960*/  @!P4 IMAD R115, R115, R17, R2 ;  /* 0x000000117373c224 */ /* 0x000fe200078e0202 */
[----:B------:R-:W-:Y:S04]  /*d970*/  BSSY B1, `(.L_x_476) ;  /* 0x0000006000017945 */ /* 0x000fe80003800000 */
[----:B------:R0:W-:Y:S01]  /*d980*/  @!P4 STG.E.U8 desc[UR36][R8.64+0xb1], R115 ;  /* 0x0000b1730800c986 */ /* 0x0001e2000c101124 */
[----:B------:R-:W-:Y:S05]  /*d990*/  @P3 BRA `(.L_x_477) ;  /* 0x00000000000c3947 */ /* 0x000fea0003800000 */
[----:B------:R-:W0:Y:S02]  /*d9a0*/  LDG.E.U8 R16, desc[UR36][R14.64+0xb8] ;  /* 0x0000b8240e107981 */ /* 0x000e24000c1e1100 */
[----:B0-----:R-:W-:-:S05]  /*d9b0*/  PRMT R3, R16, 0x8880, RZ ;  /* 0x0000888010037816 */ /* 0x001fca00000000ff */
[----:B------:R-:W-:-:S07]  /*d9c0*/  IMAD R2, R3, R18, RZ ;  /* 0x0000001203027224 */ /* 0x000fce00078e02ff */
.L_x_477:
[----:B------:R-:W-:Y:S05]  /*d9d0*/  BSYNC B1 ;  /* 0x0000000000017941 */ /* 0x000fea0003800000 */
.L_x_476:
[----:B0-----:R-:W-:Y:S01]  /*d9e0*/  @!P3 IMAD R3, R116, R17, R2 ;  /* 0x000000117403b224 */ /* 0x001fe200078e0202 */
[----:B------:R-:W-:Y:S04]  /*d9f0*/  BSSY B1, `(.L_x_478) ;  /* 0x0000006000017945 */ /* 0x000fe80003800000 */
[----:B------:R0:W-:Y:S01]  /*da00*/  @!P3 STG.E.U8 desc[UR36][R6.64+0xb8], R3 ;  /* 0x0000b8030600b986 */ /* 0x0001e2000c101124 */
[----:B------:R-:W-:Y:S05]  /*da10*/  @P5 BRA `(.L_x_479) ;  /* 0x00000000000c5947 */ /* 0x000fea0003800000 */
[----:B------:R-:W0:Y:S02]  /*da20*/  LDG.E.U8 R16, desc[UR36][R14.64+0xb9] ;  /* 0x0000b9240e107981 */ /* 0x000e24000c1e1100 */
[----:B0-----:R-:W-:-:S05]  /*da30*/  PRMT R3, R16, 0x8880, RZ ;  /* 0x0000888010037816 */ /* 0x001fca00000000ff */
[----:B------:R-:W-:-:S07]  /*da40*/  IMAD R2, R3, R18, RZ ;  /* 0x0000001203027224 */ /* 0x000fce00078e02ff */
.L_x_479:
[----:B------:R-:W-:Y:S05]  /*da50*/  BSYNC B1 ;  /* 0x0000000000017941 */ /* 0x000fea0003800000 */
.L_x_478:
[----:B------:R-:W-:Y:S01]  /*da60*/  @!P5 IMAD R117, R117, R17, R2 ;  /* 0x000000117575d224 */ /* 0x000fe200078e0202 */
[----:B------:R-:W-:Y:S04]  /*da70*/  BSSY B1, `(.L_x_480) ;  /* 0x0000006000017945 */ /* 0x000fe80003800000 */
[----:B------:R0:W-:Y:S01]  /*da80*/  @!P5 STG.E.U8 desc[UR36][R6.64+0xb9], R117 ;  /* 0x0000b9750600d986 */ /* 0x0001e2000c101124 */
[----:B------:R-:W-:Y:S05]  /*da90*/  @P6 BRA `(.L_x_481) ;  /* 0x00000000000c6947 */ /* 0x000fea0003800000 */
[----:B------:R-:W0:Y:S02]  /*daa0*/  LDG.E.U8 R16, desc[UR36][R156.64+0xb8] ;  /* 0x0000b8249c107981 */ /* 0x000e24000c1e1100 */
[----:B0-----:R-:W-:-:S05]  /*dab0*/  PRMT R3, R16, 0x8880, RZ ;  /* 0x0000888010037816 */ /* 0x001fca00000000ff */
[----:B------:R-:W-:-:S07]  /*dac0*/  IMAD R2, R3, R18, RZ ;  /* 0x0000001203027224 */ /* 0x000fce00078e02ff */
.L_x_481:
[----:B------:R-:W-:Y:S05]  /*dad0*/  BSYNC B1 ;  /* 0x0000000000017941 */ /* 0x000fea0003800000 */
.L_x_480:
[----:B0-----:R-:W-:Y:S01]  /*dae0*/  @!P6 IMAD R3, R118, R17, R2 ;  /* 0x000000117603e224 */ /* 0x001fe200078e0202 */
[----:B------:R-:W-:Y:S04]  /*daf0*/  BSSY B1, `(.L_x_482) ;  /* 0x0000006000017945 */ /* 0x000fe80003800000 */
[----:B------:R0:W-:Y:S01]  /*db00*/  @!P6 STG.E.U8 desc[UR36][R8.64+0xb8], R3 ;  /* 0x0000b8030800e986 */ /* 0x0001e2000c101124 */
[----:B------:R-:W-:Y:S05]  /*db10*/  @P1 BRA `(.L_x_483) ;  /* 0x00000000000c1947 */ /* 0x000fea0003800000 */
[----:B------:R-:W0:Y:S02]  /*db20*/  LDG.E.U8 R16, desc[UR36][R156.64+0xb9] ;  /* 0x0000b9249c107981 */ /* 0x000e24000c1e1100 */
[----:B0-----:R-:W-:-:S05]  /*db30*/  PRMT R3, R16, 0x8880, RZ ;  /* 0x0000888010037816 */ /* 0x001fca00000000ff */
[----:B------:R-:W-:-:S07]  /*db40*/  IMAD R2, R3, R18, RZ ;  /* 0x0000001203027224 */ /* 0x000fce00078e02ff */
.L_x_483:
[----:B------:R-:W-:Y:S05]  /*db50*/  BSYNC B1 ;  /* 0x0000000000017941 */ /* 0x000fea0003800000 */
.L_x_482:
        /* <DEDUP_REMOVED lines=12> */
.L_x_485:
[----:B------:R-:W-:Y:S05]  /*dc20*/  BSYNC B1 ;  /* 0x0000000000017941 */ /* 0x000fea0003800000 */
.L_x_484:
[----:B0-----:R-:W-:Y:S01]  /*dc30*/  @!P4 IMAD R3, R120, R17, R2 ;  /* 0x000000117803c224 */ /* 0x001fe200078e0202 */
[----:B------:R-:W-:Y:S04]  /*dc40*/  BSSY B1, `(.L_x_486) ;  /* 0x0000006000017945 */ /* 0x000fe80003800000 */
[----:B------:R0:W-:Y:S01]  /*dc50*/  @!P4 STG.E.U8 desc[UR36][R6.64+0xc0], R3 ;  /* 0x0000c0030600c986 */ /* 0x0001e2000c101124 */
[----:B------:R-:W-:Y:S05]  /*dc60*/  @P3 BRA `(.L_x_487) ;  /* 0x00000000000c3947 */ /* 0x000fea0003800000 */
[----:B------:R-:W0:Y:S02]  /*dc70*/  LDG.E.U8 R16, desc[UR36][R14.64+0xc1] ;  /* 0x0000c1240e107981 */ /* 0x000e24000c1e1100 */
[----:B0-----:R-:W-:-:S05]  /*dc80*/  PRMT R3, R16, 0x8880, RZ ;  /* 0x0000888010037816 */ /* 0x001fca00000000ff */
[----:B------:R-:W-:-:S07]  /*dc90*/  IMAD R2, R3, R18, RZ ;  /* 0x0000001203027224 */ /* 0x000fce00078e02ff */
.L_x_487:
[----:B------:R-:W-:Y:S05]  /*dca0*/  BSYNC B1 ;  /* 0x0000000000017941 */ /* 0x000fea0003800000 */
.L_x_486:
[----:B------:R-:W-:Y:S01]  /*dcb0*/  @!P3 IMAD R121, R121, R17, R2 ;  /* 0x000000117979b224 */ /* 0x000fe200078e0202 */
[----:B------:R-:W-:Y:S04]  /*dcc0*/  BSSY B1, `(.L_x_488) ;  /* 0x0000006000017945 */ /* 0x000fe80003800000 */
[----:B------:R0:W-:Y:S01]  /*dcd0*/  @!P3 STG.E.U8 desc[UR36][R6.64+0xc1], R121 ;  /* 0x0000c1790600b986 */ /* 0x0001e2000c101124 */
[----:B------:R-:W-:Y:S05]  /*dce0*/  @P5 BRA `(.L_x_489) ;  /* 0x00000000000c5947 */ /* 0x000fea0003800000 */
[----:B------:R-:W0:Y:S02]  /*dcf0*/  LDG.E.U8 R16, desc[UR36][R156.64+0xc0] ;  /* 0x0000c0249c107981 */ /* 0x000e24000c1e1100 */
[----:B0-----:R-:W-:-:S05]  /*dd00*/  PRMT R3, R16, 0x8880, RZ ;  /* 0x0000888010037816 */ /* 0x001fca00000000ff */
[----:B------:R-:W-:-:S07]  /*dd10*/  IMAD R2, R3, R18, RZ ;  /* 0x0000001203027224 */ /* 0x000fce00078e02ff */
.L_x_489:
[----:B------:R-:W-:Y:S05]  /*dd20*/  BSYNC B1 ;  /* 0x0000000000017941 */ /* 0x000fea0003800000 */
.L_x_488:
[----:B0-----:R-:W-:Y:S01]  /*dd30*/  @!P5 IMAD R3, R122, R17, R2 ;  /* 0x000000117a03d224 */ /* 0x001fe200078e0202 */
[----:B------:R-:W-:Y:S04]  /*dd40*/  BSSY B1, `(.L_x_490) ;  /* 0x0000006000017945 */ /* 0x000fe80003800000 */
[----:B------:R0:W-:Y:S01]  /*dd50*/  @!P5 STG.E.U8 desc[UR36][R8.64+0xc0], R3 ;  /* 0x0000c0030800d986 */ /* 0x0001e2000c101124 */
[----:B------:R-:W-:Y:S05]  /*dd60*/  @P6 BRA `(.L_x_491) ;  /* 0x00000000000c6947 */ /* 0x000fea0003800000 */
[----:B------:R-:W0:Y:S02]  /*dd70*/  LDG.E.U8 R16, desc[UR36][R156.64+0xc1] ;  /* 0x0000c1249c107981 */ /* 0x000e24000c1e1100 */
[----:B0-----:R-:W-:-:S05]  /*dd80*/  PRMT R3, R16, 0x8880, RZ ;  /* 0x0000888010037816 */ /* 0x001fca00000000ff */
[----:B------:R-:W-:-:S07]  /*dd90*/  IMAD R2, R3, R18, RZ ;  /* 0x0000001203027224 */ /* 0x000fce00078e02ff */
.L_x_491:
[----:B------:R-:W-:Y:S05]  /*dda0*/  BSYNC B1 ;  /* 0x0000000000017941 */ /* 0x000fea0003800000 */
.L_x_490:
[----:B------:R-:W-:Y:S01]  /*ddb0*/  @!P6 IMAD R123, R123, R17, R2 ;  /* 0x000000117b7be224 */ /* 0x000fe200078e0202 */
[----:B------:R-:W-:Y:S04]  /*ddc0*/  BSSY B1, `(.L_x_492) ;  /* 0x0000006000017945 */ /* 0x000fe80003800000 */
[----:B------:R0:W-:Y:S01]  /*ddd0*/  @!P6 STG.E.U8 desc[UR36][R8.64+0xc1], R123 ;  /* 0x0000c17b0800e986 */ /* 0x0001e2000c101124 */
[----:B------:R-:W-:Y:S05]  /*dde0*/  @P1 BRA `(.L_x_493) ;  /* 0x00000000000c1947 */ /* 0x000fea0003800000 */
[----:B------:R-:W0:Y:S02]  /*ddf0*/  LDG.E.U8 R16, desc[UR36][R14.64+0xc8] ;  /* 0x0000c8240e107981 */ /* 0x000e24000c1e1100 */
[----:B0-----:R-:W-:-:S05]  /*de00*/  PRMT R3, R16, 0x8880, RZ ;  /* 0x0000888010037816 */ /* 0x001fca00000000ff */
[----:B------:R-:W-:-:S07]  /*de10*/  IMAD R2, R3, R18, RZ ;  /* 0x0000001203027224 */ /* 0x000fce00078e02ff */
.L_x_493:
[----:B------:R-:W-:Y:S05]  /*de20*/  BSYNC B1 ;  /* 0x0000000000017941 */ /* 0x000fea0003800000 */
.L_x_492:
        /* <DEDUP_REMOVED lines=12> */
.L_x_495:
[----:B------:R-:W-:Y:S05]  /*def0*/  BSYNC B1 ;  /* 0x0000000000017941 */ /* 0x000fea0003800000 */
.L_x_494:
[----:B------:R-:W-:Y:S01]  /*df00*/  @!P4 IMAD R125, R125, R17, R2 ;  /* 0x000000117d7dc224 */ /* 0x000fe200078e0202 */
[----:B------:R-:W-:Y:S04]  /*df10*/  BSSY B1, `(.L_x_496) ;  /* 0x0000006000017945 */ /* 0x000fe80003800000 */
[----:B------:R0:W-:Y:S01]  /*df20*/  @!P4 STG.E.U8 desc[UR36][R6.64+0xc9], R125 ;  /* 0x0000c97d0600c986 */ /* 0x0001e2000c101124 */
[----:B------:R-:W-:Y:S05]  /*df30*/  @P3 BRA `(.L_x_497) ;  /* 0x00000000000c3947 */ /* 0x000fea0003800000 */
[----:B------:R-:W0:Y:S02]  /*df40*/  LDG.E.U8 R16, desc[UR36][R156.64+0xc8] ;  /* 0x0000c8249c107981 */ /* 0x000e24000c1e1100 */
[----:B0-----:R-:W-:-:S05]  /*df50*/  PRMT R3, R16, 0x8880, RZ ;  /* 0x0000888010037816 */ /* 0x001fca00000000ff */
[----:B------:R-:W-:-:S07]  /*df60*/  IMAD R2, R3, R18, RZ ;  /* 0x0000001203027224 */ /* 0x000fce00078e02ff */
.L_x_497:
[----:B------:R-:W-:Y:S05]  /*df70*/  BSYNC B1 ;  /* 0x0000000000017941 */ /* 0x000fea0003800000 */
.L_x_496:
[----:B0-----:R-:W-:Y:S01]  /*df80*/  @!P3 IMAD R3, R126, R17, R2 ;  /* 0x000000117e03b224 */ /* 0x001fe200078e0202 */
[----:B------:R-:W-:Y:S04]  /*df90*/  BSSY B1, `(.L_x_498) ;  /* 0x0000006000017945 */ /* 0x000fe80003800000 */
[----:B------:R0:W-:Y:S01]  /*dfa0*/  @!P3 STG.E.U8 desc[UR36][R8.64+0xc8], R3 ;  /* 0x0000c8030800b986 */ /* 0x0001e2000c101124 */
[----:B------:R-:W-:Y:S05]  /*dfb0*/  @P5 BRA `(.L_x_499) ;  /* 0x00000000000c5947 */ /* 0x000fea0003800000 */
[----:B------:R-:W0:Y:S02]  /*dfc0*/  LDG.E.U8 R16, desc[UR36][R156.64+0xc9] ;  /* 0x0000c9249c107981 */ /* 0x000e24000c1e1100 */
[----:B0-----:R-:W-:-:S05]  /*dfd0*/  PRMT R3, R16, 0x8880, RZ ;  /* 0x0000888010037816 */ /* 0x001fca00000000ff */
[----:B------:R-:W-:-:S07]  /*dfe0*/  IMAD R2, R3, R18, RZ ;  /* 0x0000001203027224 */ /* 0x000fce00078e02ff */
.L_x_499:
[----:B------:R-:W-:Y:S05]  /*dff0*/  BSYNC B1 ;  /* 0x0000000000017941 */ /* 0x000fea0003800000 */
.L_x_498:
[----:B------:R-:W-:Y:S01]  /*e000*/  @!P5 IMAD R127, R127, R17, R2 ;  /* 0x000000117f7fd224 */ /* 0x000fe200078e0202 */
[----:B------:R-:W-:Y:S04]  /*e010*/  BSSY B1, `(.L_x_500) ;  /* 0x0000006000017945 */ /* 0x000fe80003800000 */
[----:B------:R0:W-:Y:S01]  /*e020*/  @!P5 STG.E.U8 desc[UR36][R8.64+0xc9], R127 ;  /* 0x0000c97f0800d986 */ /* 0x0001e2000c101124 */
[----:B------:R-:W-:Y:S05]  /*e030*/  @P6 BRA `(.L_x_501) ;  /* 0x00000000000c6947 */ /* 0x000fea0003800000 */
[----:B------:R-:W0:Y:S02]  /*e040*/  LDG.E.U8 R16, desc[UR36][R14.64+0xd0] ;  /* 0x0000d0240e107981 */ /* 0x000e24000c1e1100 */
[----:B0-----:R-:W-:-:S05]  /*e050*/  PRMT R3, R16, 0x8880, RZ ;  /* 0x0000888010037816 */ /* 0x001fca00000000ff */
[----:B------:R-:W-:-:S07]  /*e060*/  IMAD R2, R3, R18, RZ ;  /* 0x0000001203027224 */ /* 0x000fce00078e02ff */
.L_x_501:
[----:B------:R-:W-:Y:S05]  /*e070*/  BSYNC B1 ;  /* 0x0000000000017941 */ /* 0x000fea0003800000 */
.L_x_500:
[----:B0-----:R-:W-:Y:S01]  /*e080*/  @!P6 IMAD R3, R128, R17, R2 ;  /* 0x000000118003e224 */ /* 0x001fe200078e0202 */
[----:B------:R-:W-:Y:S04]  /*e090*/  BSSY B1, `(.L_x_502) ;  /* 0x0000006000017945 */ /* 0x000fe80003800000 */
[----:B------:R0:W-:Y:S01]  /*e0a0*/  @!P6 STG.E.U8 desc[UR36][R6.64+0xd0], R3 ;  /* 0x0000d0030600e986 */ /* 0x0001e2000c101124 */
[----:B------:R-:W-:Y:S05]  /*e0b0*/  @P1 BRA `(.L_x_503) ;  /* 0x00000000000c1947 */ /* 0x000fea0003800000 */
[----:B------:R-:W0:Y:S02]  /*e0c0*/  LDG.E.U8 R16, desc[UR36][R14.64+0xd1] ;  /* 0x0000d1240e107981 */ /* 0x000e24000c1e1100 */
[----:B0-----:R-:W-:-:S05]  /*e0d0*/  PRMT R3, R16, 0x8880, RZ ;  /* 0x0000888010037816 */ /* 0x001fca00000000ff */
[----:B------:R-:W-:-:S07]  /*e0e0*/  IMAD R2, R3, R18, RZ ;  /* 0x0000001203027224 */ /* 0x000fce00078e02ff */
.L_x_503:
[----:B------:R-:W-:Y:S05]  /*e0f0*/  BSYNC B1 ;  /* 0x0000000000017941 */ /* 0x000fea0003800000 */
.L_x_502:
        /* <DEDUP_REMOVED lines=12> */
.L_x_505:
[----:B------:R-:W-:Y:S05]  /*e1c0*/  BSYNC B1 ;  /* 0x0000000000017941 */ /* 0x000fea0003800000 */
.L_x_504:
[----:B0-----:R-:W-:Y:S01]  /*e1d0*/  @!P4 IMAD R3, R130, R17, R2 ;  /* 0x000000118203c224 */ /* 0x001fe200078e0202 */
[----:B------:R-:W-:Y:S04]  /*e1e0*/  BSSY B1, `(.L_x_506) ;  /* 0x0000006000017945 */ /* 0x000fe80003800000 */
[----:B------:R0:W-:Y:S01]  /*e1f0*/  @!P4 STG.E.U8 desc[UR36][R8.64+0xd0], R3 ;  /* 0x0000d0030800c986 */ /* 0x0001e2000c101124 */
[----:B------:R-:W-:Y:S05]  /*e200*/  @P3 BRA `(.L_x_507) ;  /* 0x00000000000c3947 */ /* 0x000fea0003800000 */
[----:B------:R-:W0:Y:S02]  /*e210*/  LDG.E.U8 R16, desc[UR36][R156.64+0xd1] ;  /* 0x0000d1249c107981 */ /* 0x000e24000c1e1100 */
[----:B0-----:R-:W-:-:S05]  /*e220*/  PRMT R3, R16, 0x8880, RZ ;  /* 0x0000888010037816 */ /* 0x001fca00000000ff */
[----:B------:R-:W-:-:S07]  /*e230*/  IMAD R2, R3, R18, RZ ;  /* 0x0000001203027224 */ /* 0x000fce00078e02ff */
.L_x_507:
[----:B------:R-:W-:Y:S05]  /*e240*/  BSYNC B1 ;  /* 0x0000000000017941 */ /* 0x000fea0003800000 */
.L_x_506:
[----:B------:R-:W-:Y:S01]  /*e250*/  @!P3 IMAD R131, R131, R17, R2 ;  /* 0x000000118383b224 */ /* 0x000fe200078e0202 */
[----:B------:R-:W-:Y:S04]  /*e260*/  BSSY B1, `(.L_x_508) ;  /* 0x0000006000017945 */ /* 0x000fe80003800000 */
[----:B------:R0:W-:Y:S01]  /*e270*/  @!P3 STG.E.U8 desc[UR36][R8.64+0xd1], R131 ;  /* 0x0000d1830800b986 */ /* 0x0001e2000c101124 */
[----:B------:R-:W-:Y:S05]  /*e280*/  @P5 BRA `(.L_x_509) ;  /* 0x00000000000c5947 */ /* 0x000fea0003800000 */
[----:B------:R-:W0:Y:S02]  /*e290*/  LDG.E.U8 R16, desc[UR36][R14.64+0xd8] ;  /* 0x0000d8240e107981 */ /* 0x000e24000c1e1100 */
[----:B0-----:R-:W-:-:S05]  /*e2a0*/  PRMT R3, R16, 0x8880, RZ ;  /* 0x0000888010037816 */ /* 0x001fca00000000ff */
[----:B------:R-:W-:-:S07]  /*e2b0*/  IMAD R2, R3, R18, RZ ;  /* 0x0000001203027224 */ /* 0x000fce00078e02ff */
.L_x_509:
[----:B------:R-:W-:Y:S05]  /*e2c0*/  BSYNC B1 ;  /* 0x0000000000017941 */ /* 0x000fea0003800000 */
.L_x_508:
[----:B0-----:R-:W-:Y:S01]  /*e2d0*/  @!P5 IMAD R3, R132, R17, R2 ;  /* 0x000000118403d224 */ /* 0x001fe200078e0202 */
[----:B------:R-:W-:Y:S04]  /*e2e0*/  BSSY B1, `(.L_x_510) ;  /* 0x0000006000017945 */ /* 0x000fe80003800000 */
[----:B------:R0:W-:Y:S01]  /*e2f0*/  @!P5 STG.E.U8 desc[UR36][R6.64+0xd8], R3 ;  /* 0x0000d8030600d986 */ /* 0x0001e2000c101124 */
[----:B------:R-:W-:Y:S05]  /*e300*/  @P6 BRA `(.L_x_511) ;  /* 0x00000000000c6947 */ /* 0x000fea0003800000 */
[----:B------:R-:W0:Y:S02]  /*e310*/  LDG.E.U8 R16, desc[UR36][R14.64+0xd9] ;  /* 0x0000d9240e107981 */ /* 0x000e24000c1e1100 */
[----:B0-----:R-:W-:-:S05]  /*e320*/  PRMT R3, R16, 0x8880, RZ ;  /* 0x0000888010037816 */ /* 0x001fca00000000ff */
[----:B------:R-:W-:-:S07]  /*e330*/  IMAD R2, R3, R18, RZ ;  /* 0x0000001203027224 */ /* 0x000fce00078e02ff */
.L_x_511:
[----:B------:R-:W-:Y:S05]  /*e340*/  BSYNC B1 ;  /* 0x0000000000017941 */ /* 0x000fea0003800000 */
.L_x_510:
[----:B------:R-:W-:Y:S01]  /*e350*/  @!P6 IMAD R133, R133, R17, R2 ;  /* 0x000000118585e224 */ /* 0x000fe200078e0202 */
[----:B------:R-:W-:Y:S04]  /*e360*/  BSSY B1, `(.L_x_512) ;  /* 0x0000006000017945 */ /* 0x000fe80003800000 */
[----:B------:R0:W-:Y:S01]  /*e370*/  @!P6 STG.E.U8 desc[UR36][R6.64+0xd9], R133 ;  /* 0x0000d9850600e986 */ /* 0x0001e2000c101124 */
[----:B------:R-:W-:Y:S05]  /*e380*/  @P1 BRA `(.L_x_513) ;  /* 0x00000000000c1947 */ /* 0x000fea0003800000 */
[----:B------:R-:W0:Y:S02]  /*e390*/  LDG.E.U8 R16, desc[UR36][R156.64+0xd8] ;  /* 0x0000d8249c107981 */ /* 0x000e24000c1e1100 */
[----:B0-----:R-:W-:-:S05]  /*e3a0*/  PRMT R3, R16, 0x8880, RZ ;  /* 0x0000888010037816 */ /* 0x001fca00000000ff */
[----:B------:R-:W-:-:S07]  /*e3b0*/  IMAD R2, R3, R18, RZ ;  /* 0x0000001203027224 */ /* 0x000fce00078e02ff */
.L_x_513:
[----:B------:R-:W-:Y:S05]  /*e3c0*/  BSYNC B1 ;  /* 0x0000000000017941 */ /* 0x000fea0003800000 */
.L_x_512:
        /* <DEDUP_REMOVED lines=12> */
.L_x_515:
[----:B------:R-:W-:Y:S05]  /*e490*/  BSYNC B1 ;  /* 0x0000000000017941 */ /* 0x000fea0003800000 */
.L_x_514:
[----:B------:R-:W-:Y:S01]  /*e4a0*/  @!P4 IMAD R135, R135, R17, R2 ;  /* 0x000000118787c224 */ /* 0x000fe200078e0202 */
[----:B------:R-:W-:Y:S04]  /*e4b0*/  BSSY B1, `(.L_x_516) ;  /* 0x0000006000017945 */ /* 0x000fe80003800000 */
[----:B------:R0:W-:Y:S01]  /*e4c0*/  @!P4 STG.E.U8 desc[UR36][R8.64+0xd9], R135 ;  /* 0x0000d9870800c986 */ /* 0x0001e2000c101124 */
[----:B------:R-:W-:Y:S05]  /*e4d0*/  @P3 BRA `(.L_x_517) ;  /* 0x00000000000c3947 */ /* 0x000fea0003800000 */
[----:B------:R-:W0:Y:S02]  /*e4e0*/  LDG.E.U8 R16, desc[UR36][R14.64+0xe0] ;  /* 0x0000e0240e107981 */ /* 0x000e24000c1e1100 */
[----:B0-----:R-:W-:-:S05]  /*e4f0*/  PRMT R3, R16, 0x8880, RZ ;  /* 0x0000888010037816 */ /* 0x001fca00000000ff */
[----:B------:R-:W-:-:S07]  /*e500*/  IMAD R2, R3, R18, RZ ;  /* 0x0000001203027224 */ /* 0x000fce00078e02ff */
.L_x_517:
[----:B------:R-:W-:Y:S05]  /*e510*/  BSYNC B1 ;  /* 0x0000000000017941 */ /* 0x000fea0003800000 */
.L_x_516:
[----:B0-----:R-:W-:Y:S01]  /*e520*/  @!P3 IMAD R3, R136, R17, R2 ;  /* 0x000000118803b224 */ /* 0x001fe200078e0202 */
[----:B------:R-:W-:Y:S04]  /*e530*/  BSSY B1, `(.L_x_518) ;  /* 0x0000006000017945 */ /* 0x000fe80003800000 */
[----:B------:R0:W-:Y:S01]  /*e540*/  @!P3 STG.E.U8 desc[UR36][R6.64+0xe0], R3 ;  /* 0x0000e0030600b986 */ /* 0x0001e2000c101124 */
[----:B------:R-:W-:Y:S05]  /*e550*/  @P5 BRA `(.L_x_519) ;  /* 0x00000000000c5947 */ /* 0x000fea0003800000 */
[----:B------:R-:W0:Y:S02]  /*e560*/  LDG.E.U8 R16, desc[UR36][R14.64+0xe1] ;  /* 0x0000e1240e107981 */ /* 0x000e24000c1e1100 */
[----:B0-----:R-:W-:-:S05]  /*e570*/  PRMT R3, R16, 0x8880, RZ ;  /* 0x0000888010037816 */ /* 0x001fca00000000ff */
[----:B------:R-:W-:-:S07]  /*e580*/  IMAD R2, R3, R18, RZ ;  /* 0x0000001203027224 */ /* 0x000fce00078e02ff */
.L_x_519:
[----:B------:R-:W-:Y:S05]  /*e590*/  BSYNC B1 ;  /* 0x0000000000017941 */ /* 0x000fea0003800000 */
.L_x_518:
[----:B------:R-:W-:Y:S01]  /*e5a0*/  @!P5 IMAD R137, R137, R17, R2 ;  /* 0x000000118989d224 */ /* 0x000fe200078e0202 */
[----:B------:R-:W-:Y:S04]  /*e5b0*/  BSSY B1, `(.L_x_520) ;  /* 0x0000006000017945 */ /* 0x000fe80003800000 */
[----:B------:R0:W-:Y:S01]  /*e5c0*/  @!P5 STG.E.U8 desc[UR36][R6.64+0xe1], R137 ;  /* 0x0000e1890600d986 */ /* 0x0001e2000c101124 */
[----:B------:R-:W-:Y:S05]  /*e5d0*/  @P6 BRA `(.L_x_521) ;  /* 0x00000000000c6947 */ /* 0x000fea0003800000 */
[----:B------:R-:W0:Y:S02]  /*e5e0*/  LDG.E.U8 R16, desc[UR36][R156.64+0xe0] ;  /* 0x0000e0249c107981 */ /* 0x000e24000c1e1100 */
[----:B0-----:R-:W-:-:S05]  /*e5f0*/  PRMT R3, R16, 0x8880, RZ ;  /* 0x0000888010037816 */ /* 0x001fca00000000ff */
[----:B------:R-:W-:-:S07]  /*e600*/  IMAD R2, R3, R18, RZ ;  /* 0x0000001203027224 */ /* 0x000fce00078e02ff */
.L_x_521:
[----:B------:R-:W-:Y:S05]  /*e610*/  BSYNC B1 ;  /* 0x0000000000017941 */ /* 0x000fea0003800000 */
.L_x_520:
[----:B0-----:R-:W-:Y:S01]  /*e620*/  @!P6 IMAD R3, R138, R17, R2 ;  /* 0x000000118a03e224 */ /* 0x001fe200078e0202 */
[----:B------:R-:W-:Y:S04]  /*e630*/  BSSY B1, `(.L_x_522) ;  /* 0x0000006000017945 */ /* 0x000fe80003800000 */
[----:B------:R0:W-:Y:S01]  /*e640*/  @!P6 STG.E.U8 desc[UR36][R8.64+0xe0], R3 ;  /* 0x0000e0030800e986 */ /* 0x0001e2000c101124 */
[----:B------:R-:W-:Y:S05]  /*e650*/  @P1 BRA `(.L_x_523) ;  /* 0x00000000000c1947 */ /* 0x000fea0003800000 */
[----:B------:R-:W0:Y:S02]  /*e660*/  LDG.E.U8 R16, desc[UR36][R156.64+0xe1] ;  /* 0x0000e1249c107981 */ /* 0x000e24000c1e1100 */
[----:B0-----:R-:W-:-:S05]  /*e670*/  PRMT R3, R16, 0x8880, RZ ;  /* 0x0000888010037816 */ /* 0x001fca00000000ff */
[----:B------:R-:W-:-:S07]  /*e680*/  IMAD R2, R3, R18, RZ ;  /* 0x0000001203027224 */ /* 0x000fce00078e02ff */
.L_x_523:
[----:B------:R-:W-:Y:S05]  /*e690*/  BSYNC B1 ;  /* 0x0000000000017941 */ /* 0x000fea0003800000 */
.L_x_522:
        /* <DEDUP_REMOVED lines=12> */
.L_x_525:
[----:B------:R-:W-:Y:S05]  /*e760*/  BSYNC B1 ;  /* 0x0000000000017941 */ /* 0x000fea0003800000 */
.L_x_524:
[----:B0-----:R-:W-:Y:S01]  /*e770*/  @!P5 IMAD R3, R140, R17, R2 ;  /* 0x000000118c03d224 */ /* 0x001fe200078e0202 */
[----:B------:R-:W-:Y:S04]  /*e780*/  BSSY B1, `(.L_x_526) ;  /* 0x0000006000017945 */ /* 0x000fe80003800000 */
[----:B------:R0:W-:Y:S01]  /*e790*/  @!P5 STG.E.U8 desc[UR36][R6.64+0xe8], R3 ;  /* 0x0000e8030600d986 */ /* 0x0001e2000c101124 */
[----:B------:R-:W-:Y:S05]  /*e7a0*/  @P3 BRA `(.L_x_527) ;  /* 0x00000000000c3947 */ /* 0x000fea0003800000 */
[----:B------:R-:W0:Y:S02]  /*e7b0*/  LDG.E.U8 R16, desc[UR36][R14.64+0xe9] ;  /* 0x0000e9240e107981 */ /* 0x000e24000c1e1100 */
[----:B0-----:R-:W-:-:S05]  /*e7c0*/  PRMT R3, R16, 0x8880, RZ ;  /* 0x0000888010037816 */ /* 0x001fca00000000ff */
[----:B------:R-:W-:-:S07]  /*e7d0*/  IMAD R2, R3, R18, RZ ;  /* 0x0000001203027224 */ /* 0x000fce00078e02ff */
.L_x_527:
[----:B------:R-:W-:Y:S05]  /*e7e0*/  BSYNC B1 ;  /* 0x0000000000017941 */ /* 0x000fea0003800000 */
.L_x_526:
[----:B------:R-:W-:Y:S01]  /*e7f0*/  @!P3 IMAD R141, R141, R17, R2 ;  /* 0x000000118d8db224 */ /* 0x000fe200078e0202 */
[----:B------:R-:W-:Y:S04]  /*e800*/  BSSY B1, `(.L_x_528) ;  /* 0x0000006000017945 */ /* 0x000fe80003800000 */
[----:B------:R0:W-:Y:S01]  /*e810*/  @!P3 STG.E.U8 desc[UR36][R6.64+0xe9], R141 ;  /* 0x0000e98d0600b986 */ /* 0x0001e2000c101124 */
[----:B------:R-:W-:Y:S05]  /*e820*/  @P1 BRA `(.L_x_529) ;  /* 0x00000000000c1947 */ /* 0x000fea0003800000 */
[----:B------:R-:W0:Y:S02]  /*e830*/  LDG.E.U8 R16, desc[UR36][R156.64+0xe8] ;  /* 0x0000e8249c107981 */ /* 0x000e24000c1e1100 */
[----:B0-----:R-:W-:-:S05]  /*e840*/  PRMT R3, R16, 0x8880, RZ ;  /* 0x0000888010037816 */ /* 0x001fca00000000ff */
[----:B------:R-:W-:-:S07]  /*e850*/  IMAD R2, R3, R18, RZ ;  /* 0x0000001203027224 */ /* 0x000fce00078e02ff */
.L_x_529:
[----:B------:R-:W-:Y:S05]  /*e860*/  BSYNC B1 ;  /* 0x0000000000017941 */ /* 0x000fea0003800000 */
.L_x_528:
[----:B0-----:R-:W-:Y:S01]  /*e870*/  @!P1 IMAD R3, R142, R17, R2 ;  /* 0x000000118e039224 */ /* 0x001fe200078e0202 */
[----:B------:R-:W-:Y:S04]  /*e880*/  BSSY B1, `(.L_x_530) ;  /* 0x0000006000017945 */ /* 0x000fe80003800000 */
[----:B------:R0:W-:Y:S01]  /*e890*/  @!P1 STG.E.U8 desc[UR36][R8.64+0xe8], R3 ;  /* 0x0000e80308009986 */ /* 0x0001e2000c101124 */
[----:B------:R-:W-:Y:S05]  /*e8a0*/  @P6 BRA `(.L_x_531) ;  /* 0x00000000000c6947 */ /* 0x000fea0003800000 */
[----:B------:R-:W0:Y:S02]  /*e8b0*/  LDG.E.U8 R16, desc[UR36][R156.64+0xe9] ;  /* 0x0000e9249c107981 */ /* 0x000e24000c1e1100 */
[----:B0-----:R-:W-:-:S05]  /*e8c0*/  PRMT R3, R16, 0x8880, RZ ;  /* 0x0000888010037816 */ /* 0x001fca00000000ff */
[----:B------:R-:W-:-:S07]  /*e8d0*/  IMAD R2, R3, R18, RZ ;  /* 0x0000001203027224 */ /* 0x000fce00078e02ff */
.L_x_531:
[----:B------:R-:W-:Y:S05]  /*e8e0*/  BSYNC B1 ;  /* 0x0000000000017941 */ /* 0x000fea0003800000 */
.L_x_530:
[----:B------:R-:W-:Y:S01]  /*e8f0*/  @!P6 IMAD R143, R143, R17, R2 ;  /* 0x000000118f8fe224 */ /* 0x000fe200078e0202 */
[----:B------:R-:W-:Y:S04]  /*e900*/  BSSY B1, `(.L_x_532) ;  /* 0x0000006000017945 */ /* 0x000fe80003800000 */
[----:B------:R0:W-:Y:S01]  /*e910*/  @!P6 STG.E.U8 desc[UR36][R8.64+0xe9], R143 ;  /* 0x0000e98f0800e986 */ /* 0x0001e2000c101124 */
[----:B------:R-:W-:Y:S05]  /*e920*/  @P4 BRA `(.L_x_533) ;  /* 0x00000000000c4947 */ /* 0x000fea0003800000 */
[----:B------:R-:W0:Y:S02]  /*e930*/  LDG.E.U8 R16, desc[UR36][R14.64+0xf0] ;  /* 0x0000f0240e107981 */ /* 0x000e24000c1e1100 */
[----:B0-----:R-:W-:-:S05]  /*e940*/  PRMT R3, R16, 0x8880, RZ ;  /* 0x0000888010037816 */ /* 0x001fca00000000ff */
[----:B------:R-:W-:-:S07]  /*e950*/  IMAD R2, R3, R18, RZ ;  /* 0x0000001203027224 */ /* 0x000fce00078e02ff */
.L_x_533:
[----:B------:R-:W-:Y:S05]  /*e960*/  BSYNC B1 ;  /* 0x0000000000017941 */ /* 0x000fea0003800000 */
.L_x_532:
[----:B------:R-:W-:Y:S01]  /*e970*/  ISETP.LT.OR P3, PT, R0, 0xf2, !P2 ;  /* 0x000000f20000780c */ /* 0x000fe20005761670 */
[----:B0-----:R-:W-:Y:S01]  /*e980*/  @!P4 IMAD R3, R144, R17, R2 ;  /* 0x000000119003c224 */ /* 0x001fe200078e0202 */
[----:B------:R-:W-:Y:S01]  /*e990*/  BSSY B1, `(.L_x_534) ;  /* 0x000000b000017945 */ /* 0x000fe20003800000 */
[C---:B------:R-:W-:Y:S02]  /*e9a0*/  ISETP.LT.OR P1, PT, R0.reuse, 0xf1, !P0 ;  /* 0x000000f10000780c */ /* 0x040fe40004721670 */
[C---:B------:R-:W-:Y:S01]  /*e9b0*/  ISETP.LT.OR P5, PT, R0.reuse, 0xf2, !P0 ;  /* 0x000000f20000780c */ /* 0x040fe200047a1670 */
[----:B------:R0:W-:Y:S01]  /*e9c0*/  @!P4 STG.E.U8 desc[UR36][R6.64+0xf0], R3 ;  /* 0x0000f0030600c986 */ /* 0x0001e2000c101124 */
[C---:B------:R-:W-:Y:S02]  /*e9d0*/  ISETP.LT.OR P4, PT, R0.reuse, 0xf9, !P2 ;  /* 0x000000f90000780c */ /* 0x040fe40005781670 */
[C---:B------:R-:W-:Y:S02]  /*e9e0*/  ISETP.LT.OR P2, PT, R0.reuse, 0xfa, !P2 ;  /* 0x000000fa0000780c */ /* 0x040fe40005741670 */
[----:B------:R-:W-:-:S02]  /*e9f0*/  ISETP.LT.OR P6, PT, R0, 0xf9, !P0 ;  /* 0x000000f90000780c */ /* 0x000fc400047c1670 */
[----:B------:R-:W-:Y:S11]  /*ea00*/  @P3 BRA `(.L_x_535) ;  /* 0x00000000000c3947 */ /* 0x000ff60003800000 */
[----:B------:R-:W0:Y:S02]  /*ea10*/  LDG.E.U8 R16, desc[UR36][R14.64+0xf1] ;  /* 0x0000f1240e107981 */ /* 0x000e24000c1e1100 */
[----:B0-----:R-:W-:-:S05]  /*ea20*/  PRMT R3, R16, 0x8880, RZ ;  /* 0x0000888010037816 */ /* 0x001fca00000000ff */
[----:B------:R-:W-:-:S07]  /*ea30*/  IMAD R2, R3, R18, RZ ;  /* 0x0000001203027224 */ /* 0x000fce00078e02ff */
.L_x_535:
[----:B------:R-:W-:Y:S05]  /*ea40*/  BSYNC B1 ;  /* 0x0000000000017941 */ /* 0x000fea0003800000 */
.L_x_534:
[----:B------:R-:W-:Y:S01]  /*ea50*/  @!P3 IMAD R145, R145, R17, R2 ;  /* 0x000000119191b224 */ /* 0x000fe200078e0202 */
[----:B------:R-:W-:Y:S04]  /*ea60*/  BSSY B1, `(.L_x_536) ;  /* 0x0000006000017945 */ /* 0x000fe80003800000 */
[----:B------:R0:W-:Y:S01]  /*ea70*/  @!P3 STG.E.U8 desc[UR36][R6.64+0xf1], R145 ;  /* 0x0000f1910600b986 */ /* 0x0001e2000c101124 */
[----:B------:R-:W-:Y:S05]  /*ea80*/  @P1 BRA `(.L_x_537) ;  /* 0x00000000000c1947 */ /* 0x000fea0003800000 */
[----:B------:R-:W0:Y:S02]  /*ea90*/  LDG.E.U8 R16, desc[UR36][R156.64+0xf0] ;  /* 0x0000f0249c107981 */ /* 0x000e24000c1e1100 */
[----:B0-----:R-:W-:-:S05]  /*eaa0*/  PRMT R3, R16, 0x8880, RZ ;  /* 0x0000888010037816 */ /* 0x001fca00000000ff */
[----:B------:R-:W-:-:S07]  /*eab0*/  IMAD R2, R3, R18, RZ ;  /* 0x0000001203027224 */ /* 0x000fce00078e02ff */
.L_x_537:
[----:B------:R-:W-:Y:S05]  /*eac0*/  BSYNC B1 ;  /* 0x0000000000017941 */ /* 0x000fea0003800000 */
.L_x_536:
[----:B0-----:R-:W-:Y:S01]  /*ead0*/  @!P1 IMAD R3, R146, R17, R2 ;  /* 0x0000001192039224 */ /* 0x001fe200078e0202 */
[----:B------:R-:W-:Y:S04]  /*eae0*/  BSSY B1, `(.L_x_538) ;  /* 0x0000006000017945 */ /* 0x000fe80003800000 */
[----:B------:R0:W-:Y:S01]  /*eaf0*/  @!P1 STG.E.U8 desc[UR36][R8.64+0xf0], R3 ;  /* 0x0000f00308009986 */ /* 0x0001e2000c101124 */
[----:B------:R-:W-:Y:S05]  /*eb00*/  @P5 BRA `(.L_x_539) ;  /* 0x00000000000c5947 */ /* 0x000fea0003800000 */
[----:B------:R-:W0:Y:S02]  /*eb10*/  LDG.E.U8 R16, desc[UR36][R156.64+0xf1] ;  /* 0x0000f1249c107981 */ /* 0x000e24000c1e1100 */
[----:B0-----:R-:W-:-:S05]  /*eb20*/  PRMT R3, R16, 0x8880, RZ ;  /* 0x0000888010037816 */ /* 0x001fca00000000ff */
[----:B------:R-:W-:-:S07]  /*eb30*/  IMAD R2, R3, R18, RZ ;  /* 0x0000001203027224 */ /* 0x000fce00078e02ff */
.L_x_539:
[----:B------:R-:W-:Y:S05]  /*eb40*/  BSYNC B1 ;  /* 0x0000000000017941 */ /* 0x000fea0003800000 */
.L_x_538:
[----:B------:R-:W-:Y:S01]  /*eb50*/  @!P5 IMAD R147, R147, R17, R2 ;  /* 0x000000119393d224 */ /* 0x000fe200078e0202 */
[----:B------:R-:W-:Y:S04]  /*eb60*/  BSSY B1, `(.L_x_540) ;  /* 0x0000006000017945 */ /* 0x000fe80003800000 */
[----:B------:R0:W-:Y:S01]  /*eb70*/  @!P5 STG.E.U8 desc[UR36][R8.64+0xf1], R147 ;  /* 0x0000f1930800d986 */ /* 0x0001e2000c101124 */
[----:B------:R-:W-:Y:S05]  /*eb80*/  @P4 BRA `(.L_x_541) ;  /* 0x00000000000c4947 */ /* 0x000fea0003800000 */
[----:B------:R-:W0:Y:S02]  /*eb90*/  LDG.E.U8 R16, desc[UR36][R14.64+0xf8] ;  /* 0x0000f8240e107981 */ /* 0x000e24000c1e1100 */
[----:B0-----:R-:W-:-:S05]  /*eba0*/  PRMT R3, R16, 0x8880, RZ ;  /* 0x0000888010037816 */ /* 0x001fca00000000ff */
[----:B------:R-:W-:-:S07]  /*ebb0*/  IMAD R2, R3, R18, RZ ;  /* 0x0000001203027224 */ /* 0x000fce00078e02ff */
.L_x_541:
[----:B------:R-:W-:Y:S05]  /*ebc0*/  BSYNC B1 ;  /* 0x0000000000017941 */ /* 0x000fea0003800000 */
.L_x_540:
[----:B0-----:R-:W-:Y:S01]  /*ebd0*/  @!P4 IMAD R3, R148, R17, R2 ;  /* 0x000000119403c224 */ /* 0x001fe200078e0202 */
[----:B------:R-:W-:Y:S04]  /*ebe0*/  BSSY B1, `(.L_x_542) ;  /* 0x0000006000017945 */ /* 0x000fe80003800000 */
[----:B------:R0:W-:Y:S01]  /*ebf0*/  @!P4 STG.E.U8 desc[UR36][R6.64+0xf8], R3 ;  /* 0x0000f8030600c986 */ /* 0x0001e2000c101124 */
[----:B------:R-:W-:Y:S05]  /*ec00*/  @P2 BRA `(.L_x_543) ;  /* 0x00000000000c2947 */ /* 0x000fea0003800000 */
[----:B------:R-:W0:Y:S02]  /*ec10*/  LDG.E.U8 R16, desc[UR36][R14.64+0xf9] ;  /* 0x0000f9240e107981 */ /* 0x000e24000c1e1100 */
[----:B0-----:R-:W-:-:S05]  /*ec20*/  PRMT R3, R16, 0x8880, RZ ;  /* 0x0000888010037816 */ /* 0x001fca00000000ff */
[----:B------:R-:W-:-:S07]  /*ec30*/  IMAD R2, R3, R18, RZ ;  /* 0x0000001203027224 */ /* 0x000fce00078e02ff */
.L_x_543:
[----:B------:R-:W-:Y:S05]  /*ec40*/  BSYNC B1 ;  /* 0x0000000000017941 */ /* 0x000fea0003800000 */
.L_x_542:
[----:B------:R-:W-:Y:S01]  /*ec50*/  @!P2 IMAD R149, R149, R17, R2 ;  /* 0x000000119595a224 */ /* 0x000fe200078e0202 */
[----:B------:R-:W-:Y:S04]  /*ec60*/  BSSY B1, `(.L_x_544) ;  /* 0x0000006000017945 */ /* 0x000fe80003800000 */
[----:B------:R0:W-:Y:S01]  /*ec70*/  @!P2 STG.E.U8 desc[UR36][R6.64+0xf9], R149 ;  /* 0x0000f9950600a986 */ /* 0x0001e2000c101124 */
[----:B------:R-:W-:Y:S05]  /*ec80*/  @P6 BRA `(.L_x_545) ;  /* 0x00000000000c6947 */ /* 0x000fea0003800000 */
[----:B------:R-:W0:Y:S02]  /*ec90*/  LDG.E.U8 R16, desc[UR36][R156.64+0xf8] ;  /* 0x0000f8249c107981 */ /* 0x000e24000c1e1100 */
[----:B0-----:R-:W-:-:S05]  /*eca0*/  PRMT R3, R16, 0x8880, RZ ;  /* 0x0000888010037816 */ /* 0x001fca00000000ff */
[----:B------:R-:W-:-:S07]  /*ecb0*/  IMAD R2, R3, R18, RZ ;  /* 0x0000001203027224 */ /* 0x000fce00078e02ff */
.L_x_545:
[----:B------:R-:W-:Y:S05]  /*ecc0*/  BSYNC B1 ;  /* 0x0000000000017941 */ /* 0x000fea0003800000 */
.L_x_544:
[----:B0-----:R-:W-:Y:S01]  /*ecd0*/  @!P6 IMAD R3, R150, R17, R2 ;  /* 0x000000119603e224 */ /* 0x001fe200078e0202 */
[----:B------:R-:W-:Y:S01]  /*ece0*/  ISETP.LT.OR P0, PT, R0, 0xfa, !P0 ;  /* 0x000000fa0000780c */ /* 0x000fe20004701670 */
[----:B------:R-:W-:Y:S03]  /*ecf0*/  BSSY B1, `(.L_x_546) ;  /* 0x0000006000017945 */ /* 0x000fe60003800000 */
[----:B------:R0:W-:Y:S09]  /*ed00*/  @!P6 STG.E.U8 desc[UR36][R8.64+0xf8], R3 ;  /* 0x0000f8030800e986 */ /* 0x0001f2000c101124 */
[----:B------:R-:W-:Y:S05]  /*ed10*/  @P0 BRA `(.L_x_547) ;  /* 0x00000000000c0947 */ /* 0x000fea0003800000 */
[----:B------:R-:W0:Y:S02]  /*ed20*/  LDG.E.U8 R16, desc[UR36][R156.64+0xf9] ;  /* 0x0000f9249c107981 */ /* 0x000e24000c1e1100 */
[----:B0-----:R-:W-:-:S05]  /*ed30*/  PRMT R3, R16, 0x8880, RZ ;  /* 0x0000888010037816 */ /* 0x001fca00000000ff */
[----:B------:R-:W-:-:S07]  /*ed40*/  IMAD R2, R3, R18, RZ ;  /* 0x0000001203027224 */ /* 0x000fce00078e02ff */
.L_x_547:
[----:B------:R-:W-:Y:S05]  /*ed50*/  BSYNC B1 ;  /* 0x0000000000017941 */ /* 0x000fea0003800000 */
.L_x_546:
[----:B------:R-:W-:Y:S01]  /*ed60*/  IMAD R151, R151, R17, R2 ;  /* 0x0000001197977224 */ /* 0x000fe200078e0202 */
[----:B------:R-:W-:Y:S06]  /*ed70*/  @P0 BRA `(.L_x_548) ;  /* 0x0000003800180947 */ /* 0x000fec0003800000 */
[----:B------:R0:W-:Y:S01]  /*ed80*/  STG.E.U8 desc[UR36][R8.64+0xf9], R151 ;  /* 0x0000f99708007986 */ /* 0x0001e2000c101124 */
[----:B------:R-:W-:Y:S05]  /*ed90*/  BRA `(.L_x_548) ;  /* 0x0000003800107947 */ /* 0x000fea0003800000 */
.L_x_35:
[----:B------:R-:W2:Y:S04]  /*eda0*/  LDL.LU R2, [R1] ;  /* 0x0000000001027983 */ /* 0x000ea80000300800 */
[----:B------:R-:W3:Y:S04]  /*edb0*/  LDL.LU R3, [R1+0xc] ;  /* 0x00000c0001037983 */ /* 0x000ee80000300800 */
[----:B------:R-:W4:Y:S04]  /*edc0*/  LDL.LU R12, [R1+0x14] ;  /* 0x00001400010c7983 */ /* 0x000f280000300800 */
[----:B------:R-:W5:Y:S04]  /*edd0*/  LDL.LU R13, [R1+0x98] ;  /* 0x00009800010d7983 */ /* 0x000f680000300800 */
        /* <DEDUP_REMOVED lines=61> */
[----:B------:R-:W5:Y:S01]  /*f1b0*/  LDL.LU R178, [R1+0x194] ;  /* 0x0001940001b27983 */ /* 0x000f620000300800 */
[----:B------:R-:W-:-:S03]  /*f1c0*/  ISETP.GE.AND P0, PT, R154, 0x1, PT ;  /* 0x000000019a00780c */ /* 0x000fc60003f06270 */
[----:B------:R-:W5:Y:S04]  /*f1d0*/  LDL.LU R177, [R1+0x198] ;  /* 0x0001980001b17983 */ /* 0x000f680000300800 */
[----:B------:R-:W5:Y:S04]  /*f1e0*/  LDL.LU R176, [R1+0x19c] ;  /* 0x00019c0001b07983 */ /* 0x000f680000300800 */
[----:B------:R-:W5:Y:S04]  /*f1f0*/  LDL.LU R175, [R1+0x1a0] ;  /* 0x0001a00001af7983 */ /* 0x000f680000300800 */
[----:B------:R-:W5:Y:S01]  /*f200*/  LDL.LU R174, [R1+0x1a4] ;  /* 0x0001a40001ae7983 */ /* 0x000f620000300800 */
[----:B------:R-:W-:-:S03]  /*f210*/  ISETP.LT.OR P1, PT, R0, 0x1, !P0 ;  /* 0x000000010000780c */ /* 0x000fc60004721670 */
        /* <DEDUP_REMOVED lines=13> */
[----:B--2---:R-:W-:-:S03]  /*f2f0*/  @!P1 IMAD R2, R2, R17, RZ ;  /* 0x0000001102029224 */ /* 0x004fc600078e02ff */
        /* <DEDUP_REMOVED lines=9> */
[----:B------:R0:W-:Y:S04]  /*f390*/  @!P1 STG.E.U8 desc[UR36][R4.64], R2 ;  /* 0x0000000204009986 */ /* 0x0001e8000c101124 */
[----:B0-----:R-:W3:Y:S01]  /*f3a0*/  LDL.LU R2, [R1+0x4] ;  /* 0x0000040001027983 */ /* 0x001ee20000300800 */
[----:B------:R-:W-:-:S02]  /*f3b0*/  ISETP.LT.OR P1, PT, R0, 0x2, !P0 ;  /* 0x000000020000780c */ /* 0x000fc40004721670 */
[----:B------:R-:W-:-:S11]  /*f3c0*/  ISETP.GE.AND P2, PT, R154, 0x9, PT ;  /* 0x000000099a00780c */ /* 0x000fd60003f46270 */
[----:B---3--:R-:W-:-:S05]  /*f3d0*/  @!P1 IMAD R2, R2, R17, RZ ;  /* 0x0000001102029224 */ /* 0x008fca00078e02ff */
[----:B------:R0:W-:Y:S04]  /*f3e0*/  @!P1 STG.E.U8 desc[UR36][R4.64+0x1], R2 ;  /* 0x0000010204009986 */ /* 0x0001e8000c101124 */
[----:B0-----:R-:W3:Y:S01]  /*f3f0*/  LDL.LU R2, [R1+0x8] ;  /* 0x0000080001027983 */ /* 0x001ee20000300800 */
[C---:B------:R-:W-:Y:S02]  /*f400*/  ISETP.LT.OR P1, PT, R0.reuse, 0x1, !P2 ;  /* 0x000000010000780c */ /* 0x040fe40005721670 */
[C---:B------:R-:W-:Y:S02]  /*f410*/  ISETP.LT.OR P3, PT, R0.reuse, 0x2, !P2 ;  /* 0x000000020000780c */ /* 0x040fe40005761670 */
[----:B------:R-:W-:-:S09]  /*f420*/  ISETP.LT.OR P4, PT, R0, 0x9, !P0 ;  /* 0x000000090000780c */ /* 0x000fd20004781670 */
[----:B---3--:R-:W-:-:S05]  /*f430*/  @!P1 IMAD R2, R2, R17, RZ ;  /* 0x0000001102029224 */ /* 0x008fca00078e02ff */
[----:B------:R0:W-:Y:S04]  /*f440*/  @!P1 STG.E.U8 desc[UR36][R10.64], R2 ;  /* 0x000000020a009986 */ /* 0x0001e8000c101124 */
[----:B0-----:R-:W3:Y:S01]  /*f450*/  LDL.LU R2, [R1+0x10] ;  /* 0x0000100001027983 */ /* 0x001ee20000300800 */
[----:B------:R-:W-:Y:S01]  /*f460*/  @!P3 IMAD R3, R3, R17, RZ ;  /* 0x000000110303b224 */ /* 0x000fe200078e02ff */
[C---:B------:R-:W-:Y:S02]  /*f470*/  ISETP.LT.OR P1, PT, R0.reuse, 0xa, !P0 ;  /* 0x0000000a0000780c */ /* 0x040fe40004721670 */
[C---:B------:R-:W-:Y:S02]  /*f480*/  ISETP.LT.OR P5, PT, R0.reuse, 0x9, !P2 ;  /* 0x000000090000780c */ /* 0x040fe400057a1670 */
[----:B------:R0:W-:Y:S01]  /*f490*/  @!P3 STG.E.U8 desc[UR36][R10.64+0x1], R3 ;  /* 0x000001030a00b986 */ /* 0x0001e2000c101124 */
[----:B------:R-:W-:-:S03]  /*f4a0*/  ISETP.LT.OR P6, PT, R0, 0xa, !P2 ;  /* 0x0000000a0000780c */ /* 0x000fc600057c1670 */
[----:B0-----:R-:W5:Y:S01]  /*f4b0*/  LDL.LU R3, [R1+0x18] ;  /* 0x0000180001037983 */ /* 0x001f620000300800 */
[----:B---3--:R-:W-:-:S05]  /*f4c0*/  @!P4 IMAD R2, R2, R17, RZ ;  /* 0x000000110202c224 */ /* 0x008fca00078e02ff */
[----:B------:R0:W-:Y:S04]  /*f4d0*/  @!P4 STG.E.U8 desc[UR36][R4.64+0x8], R2 ;  /* 0x000008020400c986 */ /* 0x0001e8000c101124 */
[----:B0-----:R-:W3:Y:S01]  /*f4e0*/  LDL.LU R2, [R1+0x1c] ;  /* 0x00001c0001027983 */ /* 0x001ee20000300800 */
[-C--:B----4-:R-:W-:Y:S02]  /*f4f0*/  @!P1 IMAD R12, R12, R17.reuse, RZ ;  /* 0x000000110c0c9224 */ /* 0x090fe400078e02ff */
[----:B-----5:R-:W-:-:S03]  /*f500*/  @!P5 IMAD R3, R3, R17, RZ ;  /* 0x000000110303d224 */ /* 0x020fc600078e02ff */
[----:B------:R0:W-:Y:S04]  /*f510*/  @!P1 STG.E.U8 desc[UR36][R4.64+0x9], R12 ;  /* 0x0000090c04009986 */ /* 0x0001e8000c101124 */
[----:B------:R1:W-:Y:S04]  /*f520*/  @!P5 STG.E.U8 desc[UR36][R10.64+0x8], R3 ;  /* 0x000008030a00d986 */ /* 0x0003e8000c101124 */
[----:B0-----:R-:W4:Y:S04]  /*f530*/  LDL.LU R12, [R1+0x28] ;  /* 0x00002800010c7983 */ /* 0x001f280000300800 */
[----:B-1----:R-:W5:Y:S01]  /*f540*/  LDL.LU R3, [R1+0x20] ;  /* 0x0000200001037983 */ /* 0x002f620000300800 */
[----:B---3--:R-:W-:-:S05]  /*f550*/  @!P6 IMAD R2, R2, R17, RZ ;  /* 0x000000110202e224 */ /* 0x008fca00078e02ff */
[----:B------:R0:W-:Y:S04]  /*f560*/  @!P6 STG.E.U8 desc[UR36][R10.64+0x9], R2 ;  /* 0x000009020a00e986 */ /* 0x0001e8000c101124 */
[----:B0-----:R-:W3:Y:S01]  /*f570*/  LDL.LU R2, [R1+0x24] ;  /* 0x0000240001027983 */ /* 0x001ee20000300800 */
[C---:B------:R-:W-:Y:S02]  /*f580*/  ISETP.LT.OR P3, PT, R0.reuse, 0x11, !P0 ;  /* 0x000000110000780c */ /* 0x040fe40004761670 */
[----:B------:R-:W-:-:S11]  /*f590*/  ISETP.LT.OR P4, PT, R0, 0x12, !P0 ;  /* 0x000000120000780c */ /* 0x000fd60004781670 */
[----:B-----5:R-:W-:-:S05]  /*f5a0*/  @!P3 IMAD R3, R3, R17, RZ ;  /* 0x000000110303b224 */ /* 0x020fca00078e02ff */
[----:B------:R0:W-:Y:S04]  /*f5b0*/  @!P3 STG.E.U8 desc[UR36][R4.64+0x10], R3 ;  /* 0x000010030400b986 */ /* 0x0001e8000c101124 */
[----:B0-----:R-:W5:Y:S01]  /*f5c0*/  LDL.LU R3, [R1+0x2c] ;  /* 0x00002c0001037983 */ /* 0x001f620000300800 */
[----:B---3--:R-:W-:-:S05]  /*f5d0*/  @!P4 IMAD R2, R2, R17, RZ ;  /* 0x000000110202c224 */ /* 0x008fca00078e02ff */
[----:B------:R0:W-:Y:S04]  /*f5e0*/  @!P4 STG.E.U8 desc[UR36][R4.64+0x11], R2 ;  /* 0x000011020400c986 */ /* 0x0001e8000c101124 */
[----:B0-----:R-:W3:Y:S01]  /*f5f0*/  LDL.LU R2, [R1+0x30] ;  /* 0x0000300001027983 */ /* 0x001ee20000300800 */
[C---:B------:R-:W-:Y:S02]  /*f600*/  ISETP.LT.OR P1, PT, R0.reuse, 0x11, !P2 ;  /* 0x000000110000780c */ /* 0x040fe40005721670 */
[C---:B------:R-:W-:Y:S02]  /*f610*/  ISETP.LT.OR P5, PT, R0.reuse, 0x12, !P2 ;  /* 0x000000120000780c */ /* 0x040fe400057a1670 */
[----:B------:R-:W-:-:S09]  /*f620*/  ISETP.LT.OR P6, PT, R0, 0x19, !P0 ;  /* 0x000000190000780c */ /* 0x000fd200047c1670 */
        /* <DEDUP_REMOVED lines=43> */
[----:B-----5:R-:W-:-:S05]  /*f8e0*/  @!P6 IMAD R3, R3, R17, RZ ;  /* 0x000000110303e224 */ /* 0x020fca00078e02ff */
[----:B------:R0:W-:Y:S04]  /*f8f0*/  @!P6 STG.E.U8 desc[UR36][R4.64+0x29], R3 ;  /* 0x000029030400e986 */ /* 0x0001e8000c101124 */
[----:B0-----:R-:W5:Y:S01]  /*f900*/  LDL.LU R3, [R1+0x5c] ;  /* 0x00005c0001037983 */ /* 0x001f620000300800 */
        /* <DEDUP_REMOVED lines=48> */
[----:B------:R-:W-:-:S13]  /*fc10*/  ISETP.LT.OR P5, PT, R0, 0x42, !P2 ;  /* 0x000000420000780c */ /* 0x000fda00057a1670 */
[----:B----4-:R-:W-:-:S05]  /*fc20*/  @!P5 IMAD R12, R12, R17, RZ ;  /* 0x000000110c0cd224 */ /* 0x010fca00078e02ff */
[----:B------:R-:W-:Y:S01]  /*fc30*/  @!P5 STG.E.U8 desc[UR36][R10.64+0x41], R12 ;  /* 0x0000410c0a00d986 */ /* 0x000fe2000c101124 */
[----:B---3--:R-:W-:-:S05]  /*fc40*/  @!P4 IMAD R2, R2, R17, RZ ;  /* 0x000000110202c224 */ /* 0x008fca00078e02ff */
[----:B------:R0:W-:Y:S04]  /*fc50*/  @!P4 STG.E.U8 desc[UR36][R10.64+0x40], R2 ;  /* 0x000040020a00c986 */ /* 0x0001e8000c101124 */
[----:B0-----:R-:W3:Y:S04]  /*fc60*/  LDL.LU R2, [R1+0x90] ;  /* 0x0000900001027983 */ /* 0x001ee80000300800 */
[----:B------:R-:W4:Y:S01]  /*fc70*/  LDL.LU R12, [R1+0xac] ;  /* 0x0000ac00010c7983 */ /* 0x000f220000300800 */
[C---:B------:R-:W-:Y:S02]  /*fc80*/  ISETP.LT.OR P6, PT, R0.reuse, 0x49, !P0 ;  /* 0x000000490000780c */ /* 0x040fe400047c1670 */
[----:B------:R-:W-:-:S02]  /*fc90*/  ISETP.LT.OR P1, PT, R0, 0x4a, !P0 ;  /* 0x0000004a0000780c */ /* 0x000fc40004721670 */
[C---:B------:R-:W-:Y:S02]  /*fca0*/  ISETP.LT.OR P3, PT, R0.reuse, 0x49, !P2 ;  /* 0x000000490000780c */ /* 0x040fe40005761670 */
[C---:B------:R-:W-:Y:S02]  /*fcb0*/  ISETP.LT.OR P4, PT, R0.reuse, 0x4a, !P2 ;  /* 0x0000004a0000780c */ /* 0x040fe40005781670 */
[----:B------:R-:W-:-:S07]  /*fcc0*/  ISETP.LT.OR P5, PT, R0, 0x51, !P0 ;  /* 0x000000510000780c */ /* 0x000fce00047a1670 */
[----:B-----5:R-:W-:-:S05]  /*fcd0*/  @!P1 IMAD R3, R3, R17, RZ ;  /* 0x0000001103039224 */ /* 0x020fca00078e02ff */
[----:B------:R4:W-:Y:S01]  /*fce0*/  @!P1 STG.E.U8 desc[UR36][R4.64+0x49], R3 ;  /* 0x0000490304009986 */ /* 0x0009e2000c101124 */
[----:B------:R-:W-:Y:S01]  /*fcf0*/  ISETP.LT.OR P1, PT, R0, 0x51, !P2 ;  /* 0x000000510000780c */ /* 0x000fe20005721670 */
[-C--:B------:R-:W-:Y:S02]  /*fd00*/  @!P3 IMAD R13, R13, R17.reuse, RZ ;  /* 0x000000110d0db224 */ /* 0x080fe400078e02ff */
[-C--:B------:R-:W-:Y:S02]  /*fd10*/  @!P4 IMAD R15, R15, R17.reuse, RZ ;  /* 0x000000110f0fc224 */ /* 0x080fe400078e02ff */
[----:B------:R-:W-:-:S08]  /*fd20*/  @!P5 IMAD R21, R21, R17, RZ ;  /* 0x000000111515d224 */ /* 0x000fd000078e02ff */
[-C--:B------:R-:W-:Y:S02]  /*fd30*/  @!P1 IMAD R153, R153, R17.reuse, RZ ;  /* 0x0000001199999224 */ /* 0x080fe400078e02ff */
[----:B---3--:R-:W-:-:S05]  /*fd40*/  @!P6 IMAD R2, R2, R17, RZ ;  /* 0x000000110202e224 */ /* 0x008fca00078e02ff */
[----:B------:R-:W-:Y:S01]  /*fd50*/  @!P6 STG.E.U8 desc[UR36][R4.64+0x48], R2 ;  /* 0x000048020400e986 */ /* 0x000fe2000c101124 */
[----:B------:R-:W-:-:S03]  /*fd60*/  ISETP.LT.OR P6, PT, R0, 0x52, !P0 ;  /* 0x000000520000780c */ /* 0x000fc600047c1670 */
[----:B------:R0:W-:Y:S01]  /*fd70*/  @!P3 STG.E.U8 desc[UR36][R10.64+0x48], R13 ;  /* 0x0000480d0a00b986 */ /* 0x0001e2000c101124 */
[----:B------:R-:W-:-:S03]  /*fd80*/  ISETP.LT.OR P3, PT, R0, 0x52, !P2 ;  /* 0x000000520000780c */ /* 0x000fc60005761670 */
[----:B------:R1:W-:Y:S01]  /*fd90*/  @!P4 STG.E.U8 desc[UR36][R10.64+0x49], R15 ;  /* 0x0000490f0a00c986 */ /* 0x0003e2000c101124 */
[----:B------:R-:W-:-:S05]  /*fda0*/  ISETP.LT.OR P4, PT, R0, 0x59, !P0 ;  /* 0x000000590000780c */ /* 0x000fca0004781670 */
[----:B------:R-:W-:Y:S01]  /*fdb0*/  @!P6 IMAD R23, R23, R17, RZ ;  /* 0x000000111717e224 */ /* 0x000fe200078e02ff */
[----:B------:R3:W-:Y:S01]  /*fdc0*/  @!P5 STG.E.U8 desc[UR36][R4.64+0x50], R21 ;  /* 0x000050150400d986 */ /* 0x0007e2000c101124 */
[----:B------:R-:W-:-:S03]  /*fdd0*/  ISETP.LT.OR P5, PT, R0, 0x5a, !P0 ;  /* 0x0000005a0000780c */ /* 0x000fc600047a1670 */
[----:B------:R5:W-:Y:S01]  /*fde0*/  @!P6 STG.E.U8 desc[UR36][R4.64+0x51], R23 ;  /* 0x000051170400e986 */ /* 0x000be2000c101124 */
[----:B------:R-:W-:-:S03]  /*fdf0*/  ISETP.LT.OR P6, PT, R0, 0x59, !P2 ;  /* 0x000000590000780c */ /* 0x000fc600057c1670 */
[----:B------:R-:W-:Y:S01]  /*fe00*/  @!P1 STG.E.U8 desc[UR36][R10.64+0x50], R153 ;  /* 0x000050990a009986 */ /* 0x000fe2000c101124 */
[----:B------:R-:W-:Y:S01]  /*fe10*/  ISETP.LT.OR P1, PT, R0, 0x5a, !P2 ;  /* 0x0000005a0000780c */ /* 0x000fe20005721670 */
[-C--:B----4-:R-:W-:Y:S02]  /*fe20*/  @!P3 IMAD R3, R12, R17.reuse, RZ ;  /* 0x000000110c03b224 */ /* 0x090fe400078e02ff */
[-C--:B0-----:R-:W-:Y:S02]  /*fe30*/  @!P4 IMAD R13, R235, R17.reuse, RZ ;  /* 0x00000011eb0dc224 */ /* 0x081fe400078e02ff */
[-C--:B-1----:R-:W-:Y:S01]  /*fe40*/  @!P5 IMAD R15, R234, R17.reuse, RZ ;  /* 0x00000011ea0fd224 */ /* 0x082fe200078e02ff */
[----:B------:R0:W-:Y:S03]  /*fe50*/  @!P3 STG.E.U8 desc[UR36][R10.64+0x51], R3 ;  /* 0x000051030a00b986 */ /* 0x0001e6000c101124 */
[----:B---3--:R-:W-:Y:S01]  /*fe60*/  @!P6 IMAD R21, R233, R17, RZ ;  /* 0x00000011e915e224 */ /* 0x008fe200078e02ff */
[----:B------:R1:W-:Y:S01]  /*fe70*/  @!P4 STG.E.U8 desc[UR36][R4.64+0x58], R13 ;  /* 0x0000580d0400c986 */ /* 0x0003e2000c101124 */
[----:B------:R-:W-:-:S02]  /*fe80*/  ISETP.LT.OR P3, PT, R0, 0x61, !P0 ;  /* 0x000000610000780c */ /* 0x000fc40004761670 */
[----:B-----5:R-:W-:Y:S01]  /*fe90*/  @!P1 IMAD R23, R232, R17, RZ ;  /* 0x00000011e8179224 */ /* 0x020fe200078e02ff */
[C---:B------:R-:W-:Y:S01]  /*fea0*/  ISETP.LT.OR P4, PT, R0.reuse, 0x62, !P0 ;  /* 0x000000620000780c */ /* 0x040fe20004781670 */
[----:B------:R3:W-:Y:S01]  /*feb0*/  @!P5 STG.E.U8 desc[UR36][R4.64+0x59], R15 ;  /* 0x0000590f0400d986 */ /* 0x0007e2000c101124 */
[----:B------:R-:W-:-:S03]  /*fec0*/  ISETP.LT.OR P5, PT, R0, 0x61, !P2 ;  /* 0x000000610000780c */ /* 0x000fc600057a1670 */
[----:B------:R4:W-:Y:S01]  /*fed0*/  @!P6 STG.E.U8 desc[UR36][R10.64+0x58], R21 ;  /* 0x000058150a00e986 */ /* 0x0009e2000c101124 */
[----:B------:R-:W-:-:S03]  /*fee0*/  ISETP.LT.OR P6, PT, R0, 0x62, !P2 ;  /* 0x000000620000780c */ /* 0x000fc600057c1670 */
[----:B------:R-:W-:Y:S01]  /*fef0*/  @!P1 STG.E.U8 desc[UR36][R10.64+0x59], R23 ;  /* 0x000059170a009986 */ /* 0x000fe2000c101124 */
[----:B------:R-:W-:Y:S01]  /*ff00*/  ISETP.LT.OR P1, PT, R0, 0x69, !P0 ;  /* 0x000000690000780c */ /* 0x000fe20004721670 */
[-C--:B0-----:R-:W-:Y:S02]  /*ff10*/  @!P3 IMAD R3, R231, R17.reuse, RZ ;  /* 0x00000011e703b224 */ /* 0x081fe400078e02ff */
[-C--:B-1----:R-:W-:Y:S02]  /*ff20*/  @!P4 IMAD R13, R230, R17.reuse, RZ ;  /* 0x00000011e60dc224 */ /* 0x082fe400078e02ff */
[-C--:B---3--:R-:W-:Y:S01]  /*ff30*/  @!P5 IMAD R15, R229, R17.reuse, RZ ;  /* 0x00000011e50fd224 */ /* 0x088fe200078e02ff */
[----:B------:R0:W-:Y:S03]  /*ff40*/  @!P3 STG.E.U8 desc[UR36][R4.64+0x60], R3 ;  /* 0x000060030400b986 */ /* 0x0001e6000c101124 */
[----:B----4-:R-:W-:Y:S01]  /*ff50*/  @!P6 IMAD R21, R228, R17, RZ ;  /* 0x00000011e415e224 */ /* 0x010fe200078e02ff */
[----:B------:R1:W-:Y:S01]  /*ff60*/  @!P4 STG.E.U8 desc[UR36][R4.64+0x61], R13 ;  /* 0x0000610d0400c986 */ /* 0x0003e2000c101124 */
[----:B------:R-:W-:-:S02]  /*ff70*/  ISETP.LT.OR P3, PT, R0, 0x6a, !P0 ;  /* 0x0000006a0000780c */ /* 0x000fc40004761670 */
[----:B------:R-:W-:Y:S01]  /*ff80*/  @!P1 IMAD R153, R227, R17, RZ ;  /* 0x00000011e3999224 */ /* 0x000fe200078e02ff */
        /* <DEDUP_REMOVED lines=131> */
[-C--:B----4-:R-:W-:Y:S01]  /*107c0*/  @!P6 IMAD R21, R183, R17.reuse, RZ ;  /* 0x00000011b715e224 */ /* 0x090fe200078e02ff */
[----:B------:R1:W-:Y:S03]  /*107d0*/  @!P4 STG.E.U8 desc[UR36][R10.64+0xb8], R13 ;  /* 0x0000b80d0a00c986 */ /* 0x0003e6000c101124 */
[----:B------:R-:W-:Y:S01]  /*107e0*/  @!P1 IMAD R23, R182, R17, RZ ;  /* 0x00000011b6179224 */ /* 0x000fe200078e02ff */
[C---:B------:R-:W-:Y:S01]  /*107f0*/  ISETP.LT.OR P3, PT, R0.reuse, 0xc1, !P2 ;  /* 0x000000c10000780c */ /* 0x040fe20005761670 */
[----:B------:R3:W-:Y:S01]  /*10800*/  @!P5 STG.E.U8 desc[UR36][R10.64+0xb9], R15 ;  /* 0x0000b90f0a00d986 */ /* 0x0007e2000c101124 */
[----:B------:R-:W-:-:S02]  /*10810*/  ISETP.LT.OR P4, PT, R0, 0xc2, !P2 ;  /* 0x000000c20000780c */ /* 0x000fc40005781670 */
[C---:B------:R-:W-:Y:S01]  /*10820*/  ISETP.LT.OR P5, PT, R0.reuse, 0xc9, !P0 ;  /* 0x000000c90000780c */ /* 0x040fe200047a1670 */
[----:B------:R4:W-:Y:S01]  /*10830*/  @!P6 STG.E.U8 desc[UR36][R4.64+0xc0], R21 ;  /* 0x0000c0150400e986 */ /* 0x0009e2000c101124 */
[----:B------:R-:W-:-:S03]  /*10840*/  ISETP.LT.OR P6, PT, R0, 0xca, !P0 ;  /* 0x000000ca0000780c */ /* 0x000fc600047c1670 */
[----:B------:R-:W-:Y:S01]  /*10850*/  @!P1 STG.E.U8 desc[UR36][R4.64+0xc1], R23 ;  /* 0x0000c11704009986 */ /* 0x000fe2000c101124 */
[----:B------:R-:W-:-:S03]  /*10860*/  ISETP.LT.OR P1, PT, R0, 0xc9, !P2 ;  /* 0x000000c90000780c */ /* 0x000fc60005721670 */
[-C--:B0-----:R-:W-:Y:S02]  /*10870*/  @!P3 IMAD R3, R181, R17.reuse, RZ ;  /* 0x00000011b503b224 */ /* 0x081fe400078e02ff */
[-C--:B-1----:R-:W-:Y:S02]  /*10880*/  @!P4 IMAD R13, R180, R17.reuse, RZ ;  /* 0x00000011b40dc224 */ /* 0x082fe400078e02ff */
[-C--:B---3--:R-:W-:Y:S02]  /*10890*/  @!P5 IMAD R15, R179, R17.reuse, RZ ;  /* 0x00000011b30fd224 */ /* 0x088fe400078e02ff */
[-C--:B----4-:R-:W-:Y:S01]  /*108a0*/  @!P6 IMAD R21, R178, R17.reuse, RZ ;  /* 0x00000011b215e224 */ /* 0x090fe200078e02ff */
[----:B------:R0:W-:Y:S03]  /*108b0*/  @!P3 STG.E.U8 desc[UR36][R10.64+0xc0], R3 ;  /* 0x0000c0030a00b986 */ /* 0x0001e6000c101124 */
[----:B------:R-:W-:Y:S01]  /*108c0*/  @!P1 IMAD R153, R177, R17, RZ ;  /* 0x00000011b1999224 */ /* 0x000fe200078e02ff */
[----:B------:R1:W-:Y:S01]  /*108d0*/  @!P4 STG.E.U8 desc[UR36][R10.64+0xc1], R13 ;  /* 0x0000c10d0a00c986 */ /* 0x0003e2000c101124 */
[----:B------:R-:W-:-:S02]  /*108e0*/  ISETP.LT.OR P3, PT, R0, 0xca, !P2 ;  /* 0x000000ca0000780c */ /* 0x000fc40005761670 */
        /* <DEDUP_REMOVED lines=33> */
[----:B------:R4:W-:Y:S04]  /*10b00*/  @!P6 STG.E.U8 desc[UR36][R10.64+0xd9], R21 ;  /* 0x0000d9150a00e986 */ /* 0x0009e8000c101124 */
[----:B------:R-:W-:Y:S01]  /*10b10*/  @!P1 STG.E.U8 desc[UR36][R4.64+0xe0], R153 ;  /* 0x0000e09904009986 */ /* 0x000fe2000c101124 */
[C---:B------:R-:W-:Y:S02]  /*10b20*/  ISETP.LT.OR P1, PT, R0.reuse, 0xea, !P0 ;  /* 0x000000ea0000780c */ /* 0x040fe40004721670 */
[----:B------:R-:W-:Y:S01]  /*10b30*/  ISETP.LT.OR P6, PT, R0, 0xe9, !P0 ;  /* 0x000000e90000780c */ /* 0x000fe200047c1670 */
[-C--:B0-----:R-:W-:Y:S02]  /*10b40*/  @!P3 IMAD R3, R166, R17.reuse, RZ ;  /* 0x00000011a603b224 */ /* 0x081fe400078e02ff */
[----:B-1----:R-:W-:-:S02]  /*10b50*/  @!P4 IMAD R13, R165, R17, RZ ;  /* 0x00000011a50dc224 */ /* 0x002fc400078e02ff */
[----:B---3--:R-:W-:Y:S01]  /*10b60*/  @!P5 IMAD R15, R164, R17, RZ ;  /* 0x00000011a40fd224 */ /* 0x008fe200078e02ff */
[----:B------:R0:W-:Y:S01]  /*10b70*/  @!P3 STG.E.U8 desc[UR36][R4.64+0xe1], R3 ;  /* 0x0000e1030400b986 */ /* 0x0001e2000c101124 */
[----:B------:R-:W-:-:S04]  /*10b80*/  ISETP.LT.OR P3, PT, R0, 0xe9, !P2 ;  /* 0x000000e90000780c */ /* 0x000fc80005761670 */
[-C--:B------:R-:W-:Y:S01]  /*10b90*/  @!P1 IMAD R23, R162, R17.reuse, RZ ;  /* 0x00000011a2179224 */ /* 0x080fe200078e02ff */
[----:B------:R2:W-:Y:S01]  /*10ba0*/  @!P4 STG.E.U8 desc[UR36][R10.64+0xe0], R13 ;  /* 0x0000e00d0a00c986 */ /* 0x0005e2000c101124 */
[----:B----4-:R-:W-:Y:S01]  /*10bb0*/  @!P6 IMAD R21, R163, R17, RZ ;  /* 0x00000011a315e224 */ /* 0x010fe200078e02ff */
[C---:B------:R-:W-:Y:S02]  /*10bc0*/  ISETP.LT.OR P4, PT, R0.reuse, 0xea, !P2 ;  /* 0x000000ea0000780c */ /* 0x040fe40005781670 */
[----:B------:R1:W-:Y:S01]  /*10bd0*/  @!P5 STG.E.U8 desc[UR36][R10.64+0xe1], R15 ;  /* 0x0000e10f0a00d986 */ /* 0x0003e2000c101124 */
[----:B------:R-:W-:-:S03]  /*10be0*/  ISETP.LT.OR P5, PT, R0, 0xf1, !P0 ;  /* 0x000000f10000780c */ /* 0x000fc600047a1670 */
[----:B------:R-:W-:Y:S01]  /*10bf0*/  @!P1 STG.E.U8 desc[UR36][R4.64+0xe9], R23 ;  /* 0x0000e91704009986 */ /* 0x000fe2000c101124 */
[----:B------:R-:W-:-:S03]  /*10c00*/  ISETP.LT.OR P1, PT, R0, 0xf2, !P0 ;  /* 0x000000f20000780c */ /* 0x000fc60004721670 */
[----:B------:R3:W-:Y:S01]  /*10c10*/  @!P6 STG.E.U8 desc[UR36][R4.64+0xe8], R21 ;  /* 0x0000e8150400e986 */ /* 0x0007e2000c101124 */
[----:B------:R-:W-:Y:S01]  /*10c20*/  ISETP.LT.OR P6, PT, R0, 0xf1, !P2 ;  /* 0x000000f10000780c */ /* 0x000fe200057c1670 */
[-C--:B0-----:R-:W-:Y:S02]  /*10c30*/  @!P3 IMAD R3, R161, R17.reuse, RZ ;  /* 0x00000011a103b224 */ /* 0x081fe400078e02ff */
[-C--:B--2---:R-:W-:Y:S02]  /*10c40*/  @!P4 IMAD R13, R160, R17.reuse, RZ ;  /* 0x00000011a00dc224 */ /* 0x084fe400078e02ff */
[-C--:B-1----:R-:W-:Y:S01]  /*10c50*/  @!P5 IMAD R15, R159, R17.reuse, RZ ;  /* 0x000000119f0fd224 */ /* 0x082fe200078e02ff */
[----:B------:R0:W-:Y:S01]  /*10c60*/  @!P3 STG.E.U8 desc[UR36][R10.64+0xe8], R3 ;  /* 0x0000e8030a00b986 */ /* 0x0001e2000c101124 */
[----:B------:R-:W-:Y:S02]  /*10c70*/  ISETP.LT.OR P3, PT, R0, 0xf2, !P2 ;  /* 0x000000f20000780c */ /* 0x000fe40005761670 */
[-C--:B---3--:R-:W-:Y:S01]  /*10c80*/  @!P1 IMAD R21, R158, R17.reuse, RZ ;  /* 0x000000119e159224 */ /* 0x088fe200078e02ff */
[----:B------:R1:W-:Y:S03]  /*10c90*/  @!P4 STG.E.U8 desc[UR36][R10.64+0xe9], R13 ;  /* 0x0000e90d0a00c986 */ /* 0x0003e6000c101124 */
[----:B------:R-:W-:Y:S01]  /*10ca0*/  @!P6 IMAD R23, R157, R17, RZ ;  /* 0x000000119d17e224 */ /* 0x000fe200078e02ff */
[C---:B------:R-:W-:Y:S01]  /*10cb0*/  ISETP.LT.OR P4, PT, R0.reuse, 0xf9, !P0 ;  /* 0x000000f90000780c */ /* 0x040fe20004781670 */
[----:B------:R-:W-:Y:S01]  /*10cc0*/  @!P1 STG.E.U8 desc[UR36][R4.64+0xf1], R21 ;  /* 0x0000f11504009986 */ /* 0x000fe2000c101124 */
[----:B------:R-:W-:-:S02]  /*10cd0*/  ISETP.LT.OR P0, PT, R0, 0xfa, !P0 ;  /* 0x000000fa0000780c */ /* 0x000fc40004701670 */
[----:B------:R-:W-:Y:S01]  /*10ce0*/  ISETP.GE.AND P1, PT, R154, 0x81, PT ;  /* 0x000000819a00780c */ /* 0x000fe20003f26270 */
[----:B------:R2:W-:Y:S01]  /*10cf0*/  @!P5 STG.E.U8 desc[UR36][R4.64+0xf0], R15 ;  /* 0x0000f00f0400d986 */ /* 0x0005e2000c101124 */
[C---:B------:R-:W-:Y:S02]  /*10d00*/  ISETP.LT.OR P5, PT, R0.reuse, 0xf9, !P2 ;  /* 0x000000f90000780c */ /* 0x040fe400057a1670 */
[C---:B------:R-:W-:Y:S01]  /*10d10*/  ISETP.LT.OR P2, PT, R0.reuse, 0xfa, !P2 ;  /* 0x000000fa0000780c */ /* 0x040fe20005741670 */
[----:B------:R3:W-:Y:S01]  /*10d20*/  @!P6 STG.E.U8 desc[UR36][R10.64+0xf0], R23 ;  /* 0x0000f0170a00e986 */ /* 0x0007e2000c101124 */
[----:B------:R-:W-:Y:S01]  /*10d30*/  ISETP.LT.OR P6, PT, R0, 0x1, !P1 ;  /* 0x000000010000780c */ /* 0x000fe20004fc1670 */
[-C--:B0-----:R-:W-:Y:S02]  /*10d40*/  @!P3 IMAD R3, R156, R17.reuse, RZ ;  /* 0x000000119c03b224 */ /* 0x081fe400078e02ff */
[-C--:B-1----:R-:W-:Y:S02]  /*10d50*/  @!P4 IMAD R13, R152, R17.reuse, RZ ;  /* 0x00000011980dc224 */ /* 0x082fe400078e02ff */
[----:B------:R-:W-:Y:S01]  /*10d60*/  @!P0 IMAD R153, R22, R17, RZ ;  /* 0x0000001116998224 */ /* 0x000fe200078e02ff */
[----:B------:R0:W-:Y:S01]  /*10d70*/  @!P3 STG.E.U8 desc[UR36][R10.64+0xf1], R3 ;  /* 0x0000f1030a00b986 */ /* 0x0001e2000c101124 */
[----:B------:R-:W-:-:S02]  /*10d80*/  ISETP.GE.AND P3, PT, R154, 0x89, PT ;  /* 0x000000899a00780c */ /* 0x000fc40003f66270 */
[-C--:B--2---:R-:W-:Y:S02]  /*10d90*/  @!P5 IMAD R15, R20, R17.reuse, RZ ;  /* 0x00000011140fd224 */ /* 0x084fe400078e02ff */
[-C--:B------:R-:W-:Y:S01]  /*10da0*/  @!P2 IMAD R21, R14, R17.reuse, RZ ;  /* 0x000000110e15a224 */ /* 0x080fe200078e02ff */
[----:B------:R-:W-:Y:S01]  /*10db0*/  @!P0 STG.E.U8 desc[UR36][R4.64+0xf9], R153 ;  /* 0x0000f99904008986 */ /* 0x000fe2000c101124 */
[----:B---3--:R-:W-:Y:S01]  /*10dc0*/  @!P6 IMAD R23, R24, R17, RZ ;  /* 0x000000111817e224 */ /* 0x008fe200078e02ff */
[C---:B------:R-:W-:Y:S02]  /*10dd0*/  ISETP.LT.OR P0, PT, R0.reuse, 0x2, !P1 ;  /* 0x000000020000780c */ /* 0x040fe40004f01670 */
[----:B------:R1:W-:Y:S01]  /*10de0*/  @!P4 STG.E.U8 desc[UR36][R4.64+0xf8], R13 ;  /* 0x0000f80d0400c986 */ /* 0x0003e2000c101124 */
[----:B------:R-:W-:-:S03]  /*10df0*/  ISETP.LT.OR P4, PT, R0, 0x1, !P3 ;  /* 0x000000010000780c */ /* 0x000fc60005f81670 */
[----:B------:R-:W-:Y:S01]  /*10e00*/  @!P5 STG.E.U8 desc[UR36][R10.64+0xf8], R15 ;  /* 0x0000f80f0a00d986 */ /* 0x000fe2000c101124 */
[----:B------:R-:W-:-:S03]  /*10e10*/  ISETP.LT.OR P5, PT, R0, 0x2, !P3 ;  /* 0x000000020000780c */ /* 0x000fc60005fa1670 */
[----:B------:R-:W-:Y:S01]  /*10e20*/  @!P2 STG.E.U8 desc[UR36][R10.64+0xf9], R21 ;  /* 0x0000f9150a00a986 */ /* 0x000fe2000c101124 */
[----:B------:R-:W-:-:S03]  /*10e30*/  ISETP.LT.OR P2, PT, R0, 0x9, !P1 ;  /* 0x000000090000780c */ /* 0x000fc60004f41670 */
[----:B------:R-:W-:Y:S01]  /*10e40*/  @!P6 STG.E.U8 desc[UR36][R6.64], R23 ;  /* 0x000000170600e986 */ /* 0x000fe2000c101124 */
[----:B------:R-:W-:Y:S01]  /*10e50*/  ISETP.LT.OR P6, PT, R0, 0xa, !P1 ;  /* 0x0000000a0000780c */ /* 0x000fe20004fc1670 */
[-C--:B------:R-:W-:Y:S02]  /*10e60*/  @!P0 IMAD R25, R25, R17.reuse, RZ ;  /* 0x0000001119198224 */ /* 0x080fe400078e02ff */
[-C--:B0-----:R-:W-:Y:S02]  /*10e70*/  @!P4 IMAD R3, R26, R17.reuse, RZ ;  /* 0x000000111a03c224 */ /* 0x081fe400078e02ff */
[-C--:B------:R-:W-:Y:S01]  /*10e80*/  @!P5 IMAD R27, R27, R17.reuse, RZ ;  /* 0x000000111b1bd224 */ /* 0x080fe200078e02ff */
[----:B------:R-:W-:Y:S03]  /*10e90*/  @!P0 STG.E.U8 desc[UR36][R6.64+0x1], R25 ;  /* 0x0000011906008986 */ /* 0x000fe6000c101124 */
[----:B-1----:R-:W-:Y:S01]  /*10ea0*/  @!P2 IMAD R5, R28, R17, RZ ;  /* 0x000000111c05a224 */ /* 0x002fe200078e02ff */
[----:B------:R0:W-:Y:S01]  /*10eb0*/  @!P4 STG.E.U8 desc[UR36][R8.64], R3 ;  /* 0x000000030800c986 */ /* 0x0001e2000c101124 */
[----:B------:R-:W-:-:S02]  /*10ec0*/  ISETP.LT.OR P0, PT, R0, 0xa, !P3 ;  /* 0x0000000a0000780c */ /* 0x000fc40005f01670 */
[----:B------:R-:W-:Y:S01]  /*10ed0*/  @!P6 IMAD R29, R29, R17, RZ ;  /* 0x000000111d1de224 */ /* 0x000fe200078e02ff */
[C---:B------:R-:W-:Y:S01]  /*10ee0*/  ISETP.LT.OR P4, PT, R0.reuse, 0x9, !P3 ;  /* 0x000000090000780c */ /* 0x040fe20005f81670 */
[----:B------:R-:W-:Y:S01]  /*10ef0*/  @!P5 STG.E.U8 desc[UR36][R8.64+0x1], R27 ;  /* 0x0000011b0800d986 */ /* 0x000fe2000c101124 */
[----:B------:R-:W-:-:S03]  /*10f00*/  ISETP.LT.OR P5, PT, R0, 0x11, !P1 ;  /* 0x000000110000780c */ /* 0x000fc60004fa1670 */
[----:B------:R1:W-:Y:S01]  /*10f10*/  @!P2 STG.E.U8 desc[UR36][R6.64+0x8], R5 ;  /* 0x000008050600a986 */ /* 0x0003e2000c101124 */
[----:B------:R-:W-:-:S03]  /*10f20*/  ISETP.LT.OR P2, PT, R0, 0x12, !P1 ;  /* 0x000000120000780c */ /* 0x000fc60004f41670 */
[----:B------:R-:W-:Y:S01]  /*10f30*/  @!P6 STG.E.U8 desc[UR36][R6.64+0x9], R29 ;  /* 0x0000091d0600e986 */ /* 0x000fe2000c101124 */
[----:B------:R-:W-:Y:S01]  /*10f40*/  ISETP.LT.OR P6, PT, R0, 0x11, !P3 ;  /* 0x000000110000780c */ /* 0x000fe20005fc1670 */
[-C--:B------:R-:W-:Y:S02]  /*10f50*/  @!P0 IMAD R31, R31, R17.reuse, RZ ;  /* 0x000000111f1f8224 */ /* 0x080fe400078e02ff */
[-C--:B0-----:R-:W-:Y:S02]  /*10f60*/  @!P4 IMAD R3, R30, R17.reuse, RZ ;  /* 0x000000111e03c224 */ /* 0x081fe400078e02ff */
[-C--:B------:R-:W-:Y:S01]  /*10f70*/  @!P5 IMAD R11, R32, R17.reuse, RZ ;  /* 0x00000011200bd224 */ /* 0x080fe200078e02ff */
[----:B------:R-:W-:Y:S03]  /*10f80*/  @!P0 STG.E.U8 desc[UR36][R8.64+0x9], R31 ;  /* 0x0000091f08008986 */ /* 0x000fe6000c101124 */
[----:B------:R-:W-:Y:S01]  /*10f90*/  @!P2 IMAD R33, R33, R17, RZ ;  /* 0x000000112121a224 */ /* 0x000fe200078e02ff */
[----:B------:R0:W-:Y:S01]  /*10fa0*/  @!P4 STG.E.U8 desc[UR36][R8.64+0x8], R3 ;  /* 0x000008030800c986 */ /* 0x0001e2000c101124 */
[----:B------:R-:W-:-:S02]  /*10fb0*/  ISETP.LT.OR P0, PT, R0, 0x12, !P3 ;  /* 0x000000120000780c */ /* 0x000fc40005f01670 */
[----:B-1----:R-:W-:Y:S01]  /*10fc0*/  @!P6 IMAD R5, R34, R17, RZ ;  /* 0x000000112205e224 */ /* 0x002fe200078e02ff */
[C---:B------:R-:W-:Y:S01]  /*10fd0*/  ISETP.LT.OR P4, PT, R0.reuse, 0x19, !P1 ;  /* 0x000000190000780c */ /* 0x040fe20004f81670 */
[----:B------:R-:W-:Y:S01]  /*10fe0*/  @!P5 STG.E.U8 desc[UR36][R6.64+0x10], R11 ;  /* 0x0000100b0600d986 */ /* 0x000fe2000c101124 */
[----:B------:R-:W-:-:S03]  /*10ff0*/  ISETP.LT.OR P5, PT, R0, 0x1a, !P1 ;  /* 0x0000001a0000780c */ /* 0x000fc60004fa1670 */
[----:B------:R-:W-:Y:S01]  /*11000*/  @!P2 STG.E.U8 desc[UR36][R6.64+0x11], R33 ;  /* 0x000011210600a986 */ /* 0x000fe2000c101124 */
[----:B------:R-:W-:-:S03]  /*11010*/  ISETP.LT.OR P2, PT, R0, 0x19, !P3 ;  /* 0x000000190000780c */ /* 0x000fc60005f41670 */
[----:B------:R1:W-:Y:S01]  /*11020*/  @!P6 STG.E.U8 desc[UR36][R8.64+0x10], R5 ;  /* 0x000010050800e986 */ /* 0x0003e2000c101124 */
[----:B------:R-:W-:Y:S01]  /*11030*/  ISETP.LT.OR P6, PT, R0, 0x1a, !P3 ;  /* 0x0000001a0000780c */ /* 0x000fe20005fc1670 */
[-C--:B------:R-:W-:Y:S02]  /*11040*/  @!P0 IMAD R35, R35, R17.reuse, RZ ;  /* 0x0000001123238224 */ /* 0x080fe400078e02ff */
[-C--:B0-----:R-:W-:Y:S02]  /*11050*/  @!P4 IMAD R3, R36, R17.reuse, RZ ;  /* 0x000000112403c224 */ /* 0x081fe400078e02ff */
[-C--:B------:R-:W-:Y:S01]  /*11060*/  @!P5 IMAD R37, R37, R17.reuse, RZ ;  /* 0x000000112525d224 */ /* 0x080fe200078e02ff */
[----:B------:R-:W-:Y:S01]  /*11070*/  @!P0 STG.E.U8 desc[UR36][R8.64+0x11], R35 ;  /* 0x0000112308008986 */ /* 0x000fe2000c101124 */
[----:B------:R-:W-:Y:S02]  /*11080*/  ISETP.LT.OR P0, PT, R0, 0x22, !P1 ;  /* 0x000000220000780c */ /* 0x000fe40004f01670 */
[----:B-1----:R-:W-:-:S04]  /*11090*/  @!P2 IMAD R5, R38, R17, RZ ;  /* 0x000000112605a224 */ /* 0x002fc800078e02ff */
[----:B------:R-:W-:Y:S01]  /*110a0*/  @!P6 IMAD R39, R39, R17, RZ ;  /* 0x000000112727e224 */ /* 0x000fe200078e02ff */
[----:B------:R0:W-:Y:S01]  /*110b0*/  @!P4 STG.E.U8 desc[UR36][R6.64+0x18], R3 ;  /* 0x000018030600c986 */ /* 0x0001e2000c101124 */
[----:B------:R-:W-:-:S03]  /*110c0*/  ISETP.LT.OR P4, PT, R0, 0x21, !P1 ;  /* 0x000000210000780c */ /* 0x000fc60004f81670 */
        /* <DEDUP_REMOVED lines=216> */
[-C--:B0-----:R-:W-:Y:S02]  /*11e50*/  @!P4 IMAD R3, R110, R17.reuse, RZ ;  /* 0x000000116e03c224 */ /* 0x081fe400078e02ff */
[-C--:B------:R-:W-:Y:S02]  /*11e60*/  @!P0 IMAD R111, R111, R17.reuse, RZ ;  /* 0x000000116f6f8224 */ /* 0x080fe400078e02ff */
[-C--:B------:R-:W-:Y:S01]  /*11e70*/  @!P5 IMAD R11, R112, R17.reuse, RZ ;  /* 0x00000011700bd224 */ /* 0x080fe200078e02ff */
[----:B------:R0:W-:Y:S03]  /*11e80*/  @!P4 STG.E.U8 desc[UR36][R8.64+0xa8], R3 ;  /* 0x0000a8030800c986 */ /* 0x0001e6000c101124 */
[-C--:B------:R-:W-:Y:S01]  /*11e90*/  @!P2 IMAD R113, R113, R17.reuse, RZ ;  /* 0x000000117171a224 */ /* 0x080fe200078e02ff */
[----:B------:R-:W-:Y:S03]  /*11ea0*/  @!P0 STG.E.U8 desc[UR36][R8.64+0xa9], R111 ;  /* 0x0000a96f08008986 */ /* 0x000fe6000c101124 */
[----:B-1----:R-:W-:Y:S01]  /*11eb0*/  @!P6 IMAD R5, R114, R17, RZ ;  /* 0x000000117205e224 */ /* 0x002fe200078e02ff */
[C---:B------:R-:W-:Y:S01]  /*11ec0*/  ISETP.LT.OR P0, PT, R0.reuse, 0xb2, !P3 ;  /* 0x000000b20000780c */ /* 0x040fe20005f01670 */
[----:B------:R-:W-:Y:S01]  /*11ed0*/  @!P5 STG.E.U8 desc[UR36][R6.64+0xb0], R11 ;  /* 0x0000b00b0600d986 */ /* 0x000fe2000c101124 */
[----:B------:R-:W-:-:S02]  /*11ee0*/  ISETP.LT.OR P5, PT, R0, 0xba, !P1 ;  /* 0x000000ba0000780c */ /* 0x000fc40004fa1670 */
[C---:B------:R-:W-:Y:S01]  /*11ef0*/  ISETP.LT.OR P4, PT, R0.reuse, 0xb9, !P1 ;  /* 0x000000b90000780c */ /* 0x040fe20004f81670 */
[----:B------:R-:W-:Y:S01]  /*11f00*/  @!P2 STG.E.U8 desc[UR36][R6.64+0xb1], R113 ;  /* 0x0000b1710600a986 */ /* 0x000fe2000c101124 */
[----:B------:R-:W-:-:S03]  /*11f10*/  ISETP.LT.OR P2, PT, R0, 0xb9, !P3 ;  /* 0x000000b90000780c */ /* 0x000fc60005f41670 */
[----:B------:R1:W-:Y:S01]  /*11f20*/  @!P6 STG.E.U8 desc[UR36][R8.64+0xb0], R5 ;  /* 0x0000b0050800e986 */ /* 0x0003e2000c101124 */
[----:B------:R-:W-:-:S03]  /*11f30*/  ISETP.LT.OR P6, PT, R0, 0xba, !P3 ;  /* 0x000000ba0000780c */ /* 0x000fc60005fc1670 */
[-C--:B------:R-:W-:Y:S02]  /*11f40*/  @!P0 IMAD R115, R115, R17.reuse, RZ ;  /* 0x0000001173738224 */ /* 0x080fe400078e02ff */
[-C--:B------:R-:W-:Y:S02]  /*11f50*/  @!P5 IMAD R117, R117, R17.reuse, RZ ;  /* 0x000000117575d224 */ /* 0x080fe400078e02ff */
[-C--:B0-----:R-:W-:Y:S01]  /*11f60*/  @!P4 IMAD R3, R116, R17.reuse, RZ ;  /* 0x000000117403c224 */ /* 0x081fe200078e02ff */
[----:B------:R-:W-:Y:S01]  /*11f70*/  @!P0 STG.E.U8 desc[UR36][R8.64+0xb1], R115 ;  /* 0x0000b17308008986 */ /* 0x000fe2000c101124 */
[----:B------:R-:W-:Y:S01]  /*11f80*/  ISETP.LT.OR P0, PT, R0, 0xc1, !P1 ;  /* 0x000000c10000780c */ /* 0x000fe20004f01670 */
[----:B-1----:R-:W-:-:S03]  /*11f90*/  @!P2 IMAD R5, R118, R17, RZ ;  /* 0x000000117605a224 */ /* 0x002fc600078e02ff */
[----:B------:R-:W-:Y:S01]  /*11fa0*/  @!P6 IMAD R119, R119, R17, RZ ;  /* 0x000000117777e224 */ /* 0x000fe200078e02ff */
[----:B------:R-:W-:Y:S01]  /*11fb0*/  @!P5 STG.E.U8 desc[UR36][R6.64+0xb9], R117 ;  /* 0x0000b9750600d986 */ /* 0x000fe2000c101124 */
[----:B------:R-:W-:-:S03]  /*11fc0*/  ISETP.LT.OR P5, PT, R0, 0xc2, !P1 ;  /* 0x000000c20000780c */ /* 0x000fc60004fa1670 */
[----:B------:R0:W-:Y:S01]  /*11fd0*/  @!P4 STG.E.U8 desc[UR36][R6.64+0xb8], R3 ;  /* 0x0000b8030600c986 */ /* 0x0001e2000c101124 */
[----:B------:R-:W-:-:S03]  /*11fe0*/  ISETP.LT.OR P4, PT, R0, 0xc1, !P3 ;  /* 0x000000c10000780c */ /* 0x000fc60005f81670 */
[----:B------:R-:W-:Y:S01]  /*11ff0*/  @!P6 STG.E.U8 desc[UR36][R8.64+0xb9], R119 ;  /* 0x0000b9770800e986 */ /* 0x000fe2000c101124 */
[----:B------:R-:W-:-:S03]  /*12000*/  ISETP.LT.OR P6, PT, R0, 0xc2, !P3 ;  /* 0x000000c20000780c */ /* 0x000fc60005fc1670 */
[----:B------:R1:W-:Y:S01]  /*12010*/  @!P2 STG.E.U8 desc[UR36][R8.64+0xb8], R5 ;  /* 0x0000b8050800a986 */ /* 0x0003e2000c101124 */
[----:B------:R-:W-:Y:S01]  /*12020*/  ISETP.LT.OR P2, PT, R0, 0xc9, !P1 ;  /* 0x000000c90000780c */ /* 0x000fe20004f41670 */
[-C--:B------:R-:W-:Y:S02]  /*12030*/  @!P0 IMAD R11, R120, R17.reuse, RZ ;  /* 0x00000011780b8224 */ /* 0x080fe400078e02ff */
[-C--:B------:R-:W-:Y:S02]  /*12040*/  @!P5 IMAD R121, R121, R17.reuse, RZ ;  /* 0x000000117979d224 */ /* 0x080fe400078e02ff */
[-C--:B0-----:R-:W-:Y:S01]  /*12050*/  @!P4 IMAD R3, R122, R17.reuse, RZ ;  /* 0x000000117a03c224 */ /* 0x081fe200078e02ff */
[----:B------:R0:W-:Y:S03]  /*12060*/  @!P0 STG.E.U8 desc[UR36][R6.64+0xc0], R11 ;  /* 0x0000c00b06008986 */ /* 0x0001e6000c101124 */
[-C--:B------:R-:W-:Y:S01]  /*12070*/  @!P6 IMAD R123, R123, R17.reuse, RZ ;  /* 0x000000117b7be224 */ /* 0x080fe200078e02ff */
[----:B------:R-:W-:Y:S01]  /*12080*/  ISETP.LT.OR P0, PT, R0, 0xca, !P1 ;  /* 0x000000ca0000780c */ /* 0x000fe20004f01670 */
[----:B------:R-:W-:Y:S02]  /*12090*/  @!P5 STG.E.U8 desc[UR36][R6.64+0xc1], R121 ;  /* 0x0000c1790600d986 */ /* 0x000fe4000c101124 */
[----:B-1----:R-:W-:Y:S01]  /*120a0*/  @!P2 IMAD R5, R124, R17, RZ ;  /* 0x000000117c05a224 */ /* 0x002fe200078e02ff */
[C---:B------:R-:W-:Y:S01]  /*120b0*/  ISETP.LT.OR P5, PT, R0.reuse, 0xc9, !P3 ;  /* 0x000000c90000780c */ /* 0x040fe20005fa1670 */
[----:B------:R1:W-:Y:S01]  /*120c0*/  @!P4 STG.E.U8 desc[UR36][R8.64+0xc0], R3 ;  /* 0x0000c0030800c986 */ /* 0x0003e2000c101124 */
        /* <DEDUP_REMOVED lines=8> */
[----:B------:R-:W-:Y:S03]  /*12150*/  @!P0 STG.E.U8 desc[UR36][R6.64+0xc9], R125 ;  /* 0x0000c97d06008986 */ /* 0x000fe6000c101124 */
[-C--:B-1----:R-:W-:Y:S01]  /*12160*/  @!P6 IMAD R3, R128, R17.reuse, RZ ;  /* 0x000000118003e224 */ /* 0x082fe200078e02ff */
[----:B------:R0:W-:Y:S03]  /*12170*/  @!P5 STG.E.U8 desc[UR36][R8.64+0xc8], R11 ;  /* 0x0000c80b0800d986 */ /* 0x0001e6000c101124 */
[----:B------:R-:W-:Y:S01]  /*12180*/  @!P2 IMAD R129, R129, R17, RZ ;  /* 0x000000118181a224 */ /* 0x000fe200078e02ff */
[C---:B------:R-:W-:Y:S01]  /*12190*/  ISETP.LT.OR P0, PT, R0.reuse, 0xd1, !P3 ;  /* 0x000000d10000780c */ /* 0x040fe20005f01670 */
[----:B------:R-:W-:Y:S01]  /*121a0*/  @!P4 STG.E.U8 desc[UR36][R8.64+0xc9], R127 ;  /* 0x0000c97f0800c986 */ /* 0x000fe2000c101124 */
[----:B------:R-:W-:-:S02]  /*121b0*/  ISETP.LT.OR P5, PT, R0, 0xd2, !P3 ;  /* 0x000000d20000780c */ /* 0x000fc40005fa1670 */
[C---:B------:R-:W-:Y:S01]  /*121c0*/  ISETP.LT.OR P4, PT, R0.reuse, 0xd9, !P1 ;  /* 0x000000d90000780c */ /* 0x040fe20004f81670 */
[----:B------:R1:W-:Y:S01]  /*121d0*/  @!P6 STG.E.U8 desc[UR36][R6.64+0xd0], R3 ;  /* 0x0000d0030600e986 */ /* 0x0003e2000c101124 */
[----:B------:R-:W-:-:S03]  /*121e0*/  ISETP.LT.OR P6, PT, R0, 0xda, !P1 ;  /* 0x000000da0000780c */ /* 0x000fc60004fc1670 */
[----:B------:R-:W-:Y:S01]  /*121f0*/  @!P2 STG.E.U8 desc[UR36][R6.64+0xd1], R129 ;  /* 0x0000d1810600a986 */ /* 0x000fe2000c101124 */
[----:B------:R-:W-:-:S03]  /*12200*/  ISETP.LT.OR P2, PT, R0, 0xd9, !P3 ;  /* 0x000000d90000780c */ /* 0x000fc60005f41670 */
[-C--:B--2---:R-:W-:Y:S02]  /*12210*/  @!P0 IMAD R5, R130, R17.reuse, RZ ;  /* 0x0000001182058224 */ /* 0x084fe400078e02ff */
[-C--:B------:R-:W-:Y:S02]  /*12220*/  @!P5 IMAD R131, R131, R17.reuse, RZ ;  /* 0x000000118383d224 */ /* 0x080fe400078e02ff */
[-C--:B0-----:R-:W-:Y:S02]  /*12230*/  @!P4 IMAD R11, R132, R17.reuse, RZ ;  /* 0x00000011840bc224 */ /* 0x081fe400078e02ff */
[-C--:B------:R-:W-:Y:S01]  /*12240*/  @!P6 IMAD R133, R133, R17.reuse, RZ ;  /* 0x000000118585e224 */ /* 0x080fe200078e02ff */
[----:B------:R0:W-:Y:S03]  /*12250*/  @!P0 STG.E.U8 desc[UR36][R8.64+0xd0], R5 ;  /* 0x0000d00508008986 */ /* 0x0001e6000c101124 */
[----:B-1----:R-:W-:Y:S01]  /*12260*/  @!P2 IMAD R3, R134, R17, RZ ;  /* 0x000000118603a224 */ /* 0x002fe200078e02ff */
[----:B------:R-:W-:Y:S01]  /*12270*/  @!P5 STG.E.U8 desc[UR36][R8.64+0xd1], R131 ;  /* 0x0000d1830800d986 */ /* 0x000fe2000c101124 */
[----:B------:R-:W-:-:S02]  /*12280*/  ISETP.LT.OR P0, PT, R0, 0xda, !P3 ;  /* 0x000000da0000780c */ /* 0x000fc40005f01670 */
        /* <DEDUP_REMOVED lines=14> */
[----:B------:R-:W-:Y:S01]  /*12370*/  @!P4 STG.E.U8 desc[UR36][R6.64+0xe1], R137 ;  /* 0x0000e1890600c986 */ /* 0x000fe2000c101124 */
[----:B------:R-:W-:-:S02]  /*12380*/  ISETP.LT.OR P0, PT, R0, 0xe9, !P1 ;  /* 0x000000e90000780c */ /* 0x000fc40004f01670 */
[C---:B------:R-:W-:Y:S01]  /*12390*/  ISETP.LT.OR P4, PT, R0.reuse, 0xea, !P1 ;  /* 0x000000ea0000780c */ /* 0x040fe20004f81670 */
[----:B------:R1:W-:Y:S01]  /*123a0*/  @!P6 STG.E.U8 desc[UR36][R8.64+0xe0], R11 ;  /* 0x0000e00b0800e986 */ /* 0x0003e2000c101124 */
[C---:B------:R-:W-:Y:S02]  /*123b0*/  ISETP.LT.OR P6, PT, R0.reuse, 0xe9, !P3 ;  /* 0x000000e90000780c */ /* 0x040fe40005fc1670 */
[C---:B------:R-:W-:Y:S01]  /*123c0*/  ISETP.LT.OR P5, PT, R0.reuse, 0xea, !P3 ;  /* 0x000000ea0000780c */ /* 0x040fe20005fa1670 */
[----:B------:R-:W-:Y:S01]  /*123d0*/  @!P2 STG.E.U8 desc[UR36][R8.64+0xe1], R139 ;  /* 0x0000e18b0800a986 */ /* 0x000fe2000c101124 */
[----:B------:R-:W-:-:S05]  /*123e0*/  ISETP.LT.OR P2, PT, R0, 0xf1, !P1 ;  /* 0x000000f10000780c */ /* 0x000fca0004f41670 */
[-C--:B--2---:R-:W-:Y:S02]  /*123f0*/  @!P0 IMAD R3, R140, R17.reuse, RZ ;  /* 0x000000118c038224 */ /* 0x084fe400078e02ff */
[-C--:B------:R-:W-:Y:S02]  /*12400*/  @!P4 IMAD R141, R141, R17.reuse, RZ ;  /* 0x000000118d8dc224 */ /* 0x080fe400078e02ff */
[-C--:B0-----:R-:W-:Y:S02]  /*12410*/  @!P6 IMAD R5, R142, R17.reuse, RZ ;  /* 0x000000118e05e224 */ /* 0x081fe400078e02ff */
[-C--:B------:R-:W-:Y:S02]  /*12420*/  @!P5 IMAD R143, R143, R17.reuse, RZ ;  /* 0x000000118f8fd224 */ /* 0x080fe400078e02ff */
[----:B-1----:R-:W-:Y:S01]  /*12430*/  @!P2 IMAD R11, R144, R17, RZ ;  /* 0x00000011900ba224 */ /* 0x002fe200078e02ff */
[----:B------:R0:W-:Y:S01]  /*12440*/  @!P0 STG.E.U8 desc[UR36][R6.64+0xe8], R3 ;  /* 0x0000e80306008986 */ /* 0x0001e2000c101124 */
[----:B------:R-:W-:-:S03]  /*12450*/  ISETP.LT.OR P0, PT, R0, 0xf2, !P1 ;  /* 0x000000f20000780c */ /* 0x000fc60004f01670 */
[----:B------:R-:W-:Y:S01]  /*12460*/  @!P4 STG.E.U8 desc[UR36][R6.64+0xe9], R141 ;  /* 0x0000e98d0600c986 */ /* 0x000fe2000c101124 */
[----:B------:R-:W-:-:S03]  /*12470*/  ISETP.LT.OR P4, PT, R0, 0xf1, !P3 ;  /* 0x000000f10000780c */ /* 0x000fc60005f81670 */
[----:B------:R-:W-:Y:S01]  /*12480*/  @!P6 STG.E.U8 desc[UR36][R8.64+0xe8], R5 ;  /* 0x0000e8050800e986 */ /* 0x000fe2000c101124 */
[----:B------:R-:W-:-:S03]  /*12490*/  ISETP.LT.OR P6, PT, R0, 0xf2, !P3 ;  /* 0x000000f20000780c */ /* 0x000fc60005fc1670 */
[----:B------:R-:W-:Y:S01]  /*124a0*/  @!P5 STG.E.U8 desc[UR36][R8.64+0xe9], R143 ;  /* 0x0000e98f0800d986 */ /* 0x000fe2000c101124 */
[----:B------:R-:W-:-:S03]  /*124b0*/  ISETP.LT.OR P5, PT, R0, 0xf9, !P3 ;  /* 0x000000f90000780c */ /* 0x000fc60005fa1670 */
[----:B------:R1:W-:Y:S01]  /*124c0*/  @!P2 STG.E.U8 desc[UR36][R6.64+0xf0], R11 ;  /* 0x0000f00b0600a986 */ /* 0x0003e2000c101124 */
[C---:B------:R-:W-:Y:S02]  /*124d0*/  ISETP.LT.OR P2, PT, R0.reuse, 0xf9, !P1 ;  /* 0x000000f90000780c */ /* 0x040fe40004f41670 */
[C---:B------:R-:W-:Y:S02]  /*124e0*/  ISETP.LT.OR P1, PT, R0.reuse, 0xfa, !P1 ;  /* 0x000000fa0000780c */ /* 0x040fe40004f21670 */
[----:B------:R-:W-:Y:S01]  /*124f0*/  ISETP.LT.OR P3, PT, R0, 0xfa, !P3 ;  /* 0x000000fa0000780c */ /* 0x000fe20005f61670 */
[-C--:B------:R-:W-:Y:S02]  /*12500*/  @!P0 IMAD R145, R145, R17.reuse, RZ ;  /* 0x0000001191918224 */ /* 0x080fe400078e02ff */
[-C--:B0-----:R-:W-:Y:S02]  /*12510*/  @!P4 IMAD R3, R146, R17.reuse, RZ ;  /* 0x000000119203c224 */ /* 0x081fe400078e02ff */
[----:B------:R-:W-:-:S02]  /*12520*/  @!P6 IMAD R147, R147, R17, RZ ;  /* 0x000000119393e224 */ /* 0x000fc400078e02ff */
[-C--:B-1----:R-:W-:Y:S02]  /*12530*/  @!P5 IMAD R11, R150, R17.reuse, RZ ;  /* 0x00000011960bd224 */ /* 0x082fe400078e02ff */
[-C--:B------:R-:W-:Y:S02]  /*12540*/  @!P2 IMAD R5, R148, R17.reuse, RZ ;  /* 0x000000119405a224 */ /* 0x080fe400078e02ff */
[-C--:B------:R-:W-:Y:S02]  /*12550*/  @!P1 IMAD R149, R149, R17.reuse, RZ ;  /* 0x0000001195959224 */ /* 0x080fe400078e02ff */
[----:B------:R-:W-:Y:S01]  /*12560*/  @!P3 IMAD R151, R151, R17, RZ ;  /* 0x000000119797b224 */ /* 0x000fe200078e02ff */
[----:B------:R0:W-:Y:S04]  /*12570*/  @!P0 STG.E.U8 desc[UR36][R6.64+0xf1], R145 ;  /* 0x0000f19106008986 */ /* 0x0001e8000c101124 */
[----:B------:R0:W-:Y:S04]  /*12580*/  @!P4 STG.E.U8 desc[UR36][R8.64+0xf0], R3 ;  /* 0x0000f0030800c986 */ /* 0x0001e8000c101124 */
[----:B------:R0:W-:Y:S04]  /*12590*/  @!P6 STG.E.U8 desc[UR36][R8.64+0xf1], R147 ;  /* 0x0000f1930800e986 */ /* 0x0001e8000c101124 */
[----:B------:R0:W-:Y:S04]  /*125a0*/  @!P2 STG.E.U8 desc[UR36][R6.64+0xf8], R5 ;  /* 0x0000f8050600a986 */ /* 0x0001e8000c101124 */
[----:B------:R0:W-:Y:S04]  /*125b0*/  @!P1 STG.E.U8 desc[UR36][R6.64+0xf9], R149 ;  /* 0x0000f99506009986 */ /* 0x0001e8000c101124 */
[----:B------:R0:W-:Y:S04]  /*125c0*/  @!P5 STG.E.U8 desc[UR36][R8.64+0xf8], R11 ;  /* 0x0000f80b0800d986 */ /* 0x0001e8000c101124 */
[----:B------:R0:W-:Y:S02]  /*125d0*/  @!P3 STG.E.U8 desc[UR36][R8.64+0xf9], R151 ;  /* 0x0000f9970800b986 */ /* 0x0001e4000c101124 */
.L_x_548:
[----:B------:R-:W-:Y:S05]  /*125e0*/  BSYNC B0 ;  /* 0x0000000000007941 */ /* 0x000fea0003800000 */
.L_x_34:
[----:B0-----:R-:W2:Y:S04]  /*125f0*/  LDL.LU R3, [R1+0x200] ;  /* 0x0002000001037983 */ /* 0x001ea80000300800 */
[----:B------:R-:W2:Y:S01]  /*12600*/  LDL.LU R2, [R1+0x204] ;  /* 0x0002040001027983 */ /* 0x000ea20000300800 */
[----:B------:R-:W-:Y:S01]  /*12610*/  ULDC UR4, c[0x0][0xc] ;  /* 0x0000030000047ab9 */ /* 0x000fe20000000800 */
[----:B------:R-:W-:Y:S01]  /*12620*/  ULDC UR5, c[0x0][0x10] ;  /* 0x0000040000057ab9 */ /* 0x000fe20000000800 */
[----:B------:R-:W2:Y:S01]  /*12630*/  LDC R5, c[0x0][0x14] ;  /* 0x00000500ff057b82 */ /* 0x000ea20000000800 */
[----:B------:R-:W-:Y:S01]  /*12640*/  UIMAD.WIDE.U32 UR4, UR4, UR5, URZ ;  /* 0x00000005040472a5 */ /* 0x000fe2000f8e003f */
[----:B------:R-:W-:Y:S01]  /*12650*/  PRMT R0, RZ, 0x7610, R0 ;  /* 0x00007610ff007816 */ /* 0x000fe20000000000 */
[----:B------:R-:W-:Y:S01]  /*12660*/  UMOV UR42, 0xffffffff ;  /* 0xffffffff002a7882 */ /* 0x000fe20000000000 */
[----:B------:R-:W-:-:S03]  /*12670*/  UMOV UR43, 0xffffffff ;  /* 0xffffffff002b7882 */ /* 0x000fc60000000000 */
[----:B--2---:R-:W-:-:S04]  /*12680*/  IMAD.WIDE.U32 R2, R5, UR4, R2 ;  /* 0x0000000405027c25 */ /* 0x004fc8000f8e0002 */
[----:B------:R-:W-:Y:S01]  /*12690*/  IMAD R5, R5, UR5, RZ ;  /* 0x0000000505057c24 */ /* 0x000fe2000f8e02ff */
[----:B-1-3--:R-:W-:Y:S01]  /*126a0*/  MOV R6, R2 ;  /* 0x0000000200067202 */ /* 0x00afe20000000f00 */
[----:B------:R-:W-:Y:S02]  /*126b0*/  ULDC.64 UR4, c[0x0][0x650] ;  /* 0x0001940000047ab9 */ /* 0x000fe40000000a00 */
[----:B------:R-:W-:Y:S01]  /*126c0*/  IMAD.IADD R4, R3, 0x1, R5 ;  /* 0x0000000103047824 */ /* 0x000fe200078e0205 */
[----:B------:R-:W-:-:S04]  /*126d0*/  ISETP.GE.U32.AND P0, PT, R2, UR4, PT ;  /* 0x0000000402007c0c */ /* 0x000fc8000bf06070 */
[----:B------:R0:W-:Y:S01]  /*126e0*/  STL [R1+0x200], R4 ;  /* 0x0002000401007387 */ /* 0x0001e20000100800 */
[----:B------:R-:W-:-:S03]  /*126f0*/  ISETP.GE.U32.AND.EX P0, PT, R4, UR5, PT, P0 ;  /* 0x0000000504007c0c */ /* 0x000fc6000bf06100 */
[----:B------:R0:W-:Y:S10]  /*12700*/  STL [R1+0x204], R6 ;  /* 0x0002040601007387 */ /* 0x0001f40000100800 */
[----:B0-----:R-:W-:Y:S05]  /*12710*/  @P0 BRA `(.L_x_549) ;  /* 0x0000000400880947 */ /* 0x001fea0003800000 */
[----:B------:R-:W0:Y:S01]  /*12720*/  S2UR UR6, SR_CTAID.X ;  /* 0x00000000000679c3 */ /* 0x000e220000002500 */
[----:B------:R-:W-:Y:S01]  /*12730*/  ULDC.64 UR12, c[0x0][0x628] ;  /* 0x00018a00000c7ab9 */ /* 0x000fe20000000a00 */
[----:B------:R-:W-:Y:S01]  /*12740*/  ULDC UR4, c[0x0][0x150] ;  /* 0x0000540000047ab9 */ /* 0x000fe20000000800 */
[----:B------:R-:W-:Y:S01]  /*12750*/  ISETP.NE.U32.AND P0, PT, RZ, UR12, PT ;  /* 0x0000000cff007c0c */ /* 0x000fe2000bf05070 */
[----:B------:R-:W-:Y:S01]  /*12760*/  ULDC UR15, c[0x0][0x630] ;  /* 0x00018c00000f7ab9 */ /* 0x000fe20000000800 */
[----:B------:R-:W-:Y:S01]  /*12770*/  R2UR UR16, R6 ;  /* 0x00000000061072ca */ /* 0x000fe200000e0000 */
[----:B------:R-:W-:Y:S01]  /*12780*/  ULDC UR19, c[0x0][0x154] ;  /* 0x0000550000137ab9 */ /* 0x000fe20000000800 */
[----:B------:R-:W-:Y:S01]  /*12790*/  ISETP.NE.AND.EX P0, PT, RZ, UR13, PT, P0 ;  /* 0x0000000dff007c0c */ /* 0x000fe2000bf05300 */
[----:B------:R-:W1:Y:S01]  /*127a0*/  S2UR UR18, SR_CTAID.Y ;  /* 0x00000000001279c3 */ /* 0x000e620000002600 */
[----:B------:R-:W-:Y:S02]  /*127b0*/  R2UR UR17, R4 ;  /* 0x00000000041172ca */ /* 0x000fe400000e0000 */
[----:B------:R-:W-:-:S02]  /*127c0*/  R2UR UR10, R6 ;  /* 0x00000000060a72ca */ /* 0x000fc400000e0000 */
[----:B------:R-:W-:Y:S02]  /*127d0*/  R2UR UR11, R4 ;  /* 0x00000000040b72ca */ /* 0x000fe400000e0000 */
[----:B0-----:R-:W-:-:S05]  /*127e0*/  I2FP.F32.U32 R0, UR6 ;  /* 0x0000000600007c45 */ /* 0x001fca0008201000 */
[----:B------:R-:W-:-:S04]  /*127f0*/  FMUL R0, R0, UR4 ;  /* 0x0000000400007c20 */ /* 0x000fc80008400000 */
[----:B------:R0:W2:Y:S01]  /*12800*/  F2I.U32.TRUNC.NTZ R2, R0 ;  /* 0x0000000000027305 */ /* 0x0000a2000020f000 */
[----:B-1----:R-:W-:Y:S05]  /*12810*/  @!P0 BRA `(.L_x_550) ;  /* 0x0000000000308947 */ /* 0x002fea0003800000 */
        /* <DEDUP_REMOVED lines=12> */
.L_x_550:
[----:B------:R-:W-:Y:S01]  /*128e0*/  USHF.R.U64 UR43, UR10, UR15, UR11 ;  /* 0x0000000f0a2b7299 */ /* 0x000fe2000800120b */
[----:B0-----:R-:W-:Y:S01]  /*128f0*/  I2FP.F32.U32 R0, UR18 ;  /* 0x0000001200007c45 */ /* 0x001fe20008201000 */
[----:B------:R-:W-:Y:S02]  /*12900*/  USHF.R.U32.HI UR4, URZ, UR15, UR11 ;  /* 0x0000000f3f047299 */ /* 0x000fe4000801160b */
[----:B------:R-:W-:Y:S02]  /*12910*/  UIADD3 UR10, UP0, URZ, -UR43, URZ ;  /* 0x8000002b3f0a7290 */ /* 0x000fe4000ff1e03f */
[----:B------:R-:W-:Y:S01]  /*12920*/  FMUL R0, R0, UR19 ;  /* 0x0000001300007c20 */ /* 0x000fe20008400000 */
[----:B------:R-:W-:Y:S01]  /*12930*/  ULDC.64 UR12, c[0x0][0x620] ;  /* 0x00018800000c7ab9 */ /* 0x000fe20000000a00 */
[----:B------:R-:W-:Y:S01]  /*12940*/  UIADD3.X UR4, URZ, ~UR4, URZ, UP0, !UPT ;  /* 0x800000043f047290 */ /* 0x000fe200087fe43f */
[----:B------:R-:W-:Y:S01]  /*12950*/  UMOV UR8, UR16 ;  /* 0x0000001000087c82 */ /* 0x000fe20008000000 */
[----:B------:R-:W-:-:S02]  /*12960*/  UMOV UR9, UR17 ;  /* 0x0000001100097c82 */ /* 0x000fc40008000000 */
[----:B------:R-:W-:Y:S01]  /*12970*/  UIMAD UR4, UR4, UR12, URZ ;  /* 0x0000000c040472a4 */ /* 0x000fe2000f8e023f */
[----:B------:R-:W0:Y:S01]  /*12980*/  F2I.U32.TRUNC.NTZ R0, R0 ;  /* 0x0000000000007305 */ /* 0x000e22000020f000 */
[----:B------:R-:W-:Y:S01]  /*12990*/  UIMAD.WIDE.U32 UR8, UR10, UR12, UR8 ;  /* 0x0000000c0a0872a5 */ /* 0x000fe2000f8e0008 */
[----:B--2---:R-:W-:Y:S01]  /*129a0*/  R2UR UR12, R2 ;  /* 0x00000000020c72ca */ /* 0x004fe200000e0000 */
[----:B------:R-:W-:Y:S01]  /*129b0*/  UIMAD UR10, UR10, UR13, UR4 ;  /* 0x0000000d0a0a72a4 */ /* 0x000fe2000f8e0204 */
[----:B------:R-:W-:Y:S01]  /*129c0*/  ULDC UR11, c[0x0][0x618] ;  /* 0x00018600000b7ab9 */ /* 0x000fe20000000800 */
[----:B------:R-:W-:Y:S02]  /*129d0*/  ULDC UR21, c[0x0][0x658] ;  /* 0x0001960000157ab9 */ /* 0x000fe40000000800 */
[----:B------:R-:W-:Y:S01]  /*129e0*/  UIADD3 UR9, UR9, UR10, URZ ;  /* 0x0000000a09097290 */ /* 0x000fe2000fffe03f */
[----:B------:R-:W-:Y:S01]  /*129f0*/  UMOV UR15, 0xffffffff ;  /* 0xffffffff000f7882 */ /* 0x000fe20000000000 */
[----:B------:R-:W-:Y:S01]  /*12a00*/  ULDC.64 UR4, c[0x0][0x640] ;  /* 0x0001900000047ab9 */ /* 0x000fe20000000a00 */
[----:B------:R-:W-:Y:S01]  /*12a10*/  USHF.L.U32 UR15, UR15, UR21, URZ ;  /* 0x000000150f0f7299 */ /* 0x000fe2000800063f */
[----:B------:R-:W-:Y:S01]  /*12a20*/  ISETP.NE.U32.AND P0, PT, RZ, UR4, PT ;  /* 0x00000004ff007c0c */ /* 0x000fe2000bf05070 */
[----:B------:R-:W-:-:S02]  /*12a30*/  USHF.R.U64 UR16, UR8, UR11, UR9 ;  /* 0x0000000b08107299 */ /* 0x000fc40008001209 */
[----:B------:R-:W-:Y:S01]  /*12a40*/  USHF.R.U32.HI UR8, URZ, UR11, UR9 ;  /* 0x0000000b3f087299 */ /* 0x000fe20008011609 */
[----:B0-----:R-:W-:Y:S01]  /*12a50*/  R2UR UR14, R0 ;  /* 0x00000000000e72ca */ /* 0x001fe200000e0000 */
[----:B------:R-:W-:Y:S01]  /*12a60*/  ULDC UR17, c[0x0][0x608] ;  /* 0x0001820000117ab9 */ /* 0x000fe20000000800 */
[----:B------:R-:W-:Y:S01]  /*12a70*/  ULOP3.LUT UR41, URZ, UR15, URZ, 0x33, !UPT ;  /* 0x0000000f3f297292 */ /* 0x000fe2000f8e333f */
[----:B------:R-:W-:Y:S01]  /*12a80*/  ISETP.NE.AND.EX P0, PT, RZ, UR5, PT, P0 ;  /* 0x00000005ff007c0c */ /* 0x000fe2000bf05300 */
[----:B------:R-:W-:Y:S02]  /*12a90*/  USHF.R.U64 UR15, UR16, UR17, UR8 ;  /* 0x00000011100f7299 */ /* 0x000fe40008001208 */
[----:B------:R-:W-:Y:S02]  /*12aa0*/  USHF.R.U32.HI UR8, URZ, UR17, UR8 ;  /* 0x000000113f087299 */ /* 0x000fe40008011608 */
[----:B------:R-:W-:Y:S02]  /*12ab0*/  UIADD3 UR12, -UR12, URZ, URZ ;  /* 0x0000003f0c0c7290 */ /* 0x000fe4000fffe13f */
[----:B------:R-:W-:Y:S01]  /*12ac0*/  USHF.R.U64 UR17, UR15, UR21, UR8 ;  /* 0x000000150f117299 */ /* 0x000fe20008001208 */
[----:B------:R-:W-:Y:S01]  /*12ad0*/  UMOV UR19, 0x1 ;  /* 0x0000000100137882 */ /* 0x000fe20000000000 */
[----:B------:R-:W-:Y:S01]  /*12ae0*/  ULDC UR13, c[0x0][0x144] ;  /* 0x00005100000d7ab9 */ /* 0x000fe20000000800 */
[----:B------:R-:W-:Y:S01]  /*12af0*/  ULDC UR7, c[0x0][0x600] ;  /* 0x0001800000077ab9 */ /* 0x000fe20000000800 */
[----:B------:R-:W-:-:S02]  /*12b00*/  USHF.L.U32 UR24, UR19, UR21, URZ ;  /* 0x0000001513187299 */ /* 0x000fc4000800063f */
[----:B------:R-:W-:Y:S02]  /*12b10*/  USHF.R.U32.HI UR8, URZ, UR21, UR8 ;  /* 0x000000153f087299 */ /* 0x000fe40008011608 */
[----:B------:R-:W-:Y:S02]  /*12b20*/  UIMAD UR21, UR13, UR12, UR6 ;  /* 0x0000000c0d1572a4 */ /* 0x000fe4000f8e0206 */
[----:B------:R-:W-:Y:S02]  /*12b30*/  UIADD3 UR20, UR7, -0x1, URZ ;  /* 0xffffffff07147890 */ /* 0x000fe4000fffe03f */
[----:B------:R-:W-:Y:S01]  /*12b40*/  UIADD3 UR19, -UR14, URZ, URZ ;  /* 0x0000003f0e137290 */ /* 0x000fe2000fffe13f */
[----:B------:R-:W-:Y:S01]  /*12b50*/  ULDC UR25, c[0x0][0x148] ;  /* 0x0000520000197ab9 */ /* 0x000fe20000000800 */
[----:B------:R-:W-:Y:S01]  /*12b60*/  ULDC UR22, c[0x0][0x648] ;  /* 0x0001920000167ab9 */ /* 0x000fe20000000800 */
[----:B------:R-:W-:Y:S01]  /*12b70*/  ULDC UR23, c[0x0][0x638] ;  /* 0x00018e0000177ab9 */ /* 0x000fe20000000800 */
        /* <DEDUP_REMOVED lines=14> */
.L_x_551:
[----:B------:R-:W-:Y:S01]  /*12c60*/  UISETP.NE.AND UP0, UPT, UR46, URZ, UPT ;  /* 0x0000003f2e00728c */ /* 0x000fe2000bf05270 */
[----:B------:R-:W-:Y:S01]  /*12c70*/  IMAD.MOV.U32 R0, RZ, RZ, 0x1 ;  /* 0x00000001ff007424 */ /* 0x000fe200078e00ff */
[----:B------:R-:W-:Y:S02]  /*12c80*/  USHF.R.U64 UR4, UR6, UR22, UR8 ;  /* 0x0000001606047299 */ /* 0x000fe40008001208 */
[----:B------:R-:W-:Y:S02]  /*12c90*/  ULOP3.LUT UR41, UR15, UR41, URZ, 0xc0, !UPT ;  /* 0x000000290f297292 */ /* 0x000fe4000f8ec03f */
[----:B------:R-:W-:Y:S02]  /*12ca0*/  UIADD3 UR5, -UR4, URZ, URZ ;  /* 0x0000003f04057290 */ /* 0x000fe4000fffe13f */
[----:B------:R-:W-:Y:S02]  /*12cb0*/  UIMAD UR41, UR24, UR4, UR41 ;  /* 0x00000004182972a4 */ /* 0x000fe4000f8e0229 */
[----:B------:R-:W-:-:S02]  /*12cc0*/  ULOP3.LUT UR16, UR16, UR20, URZ, 0xc0, !UPT ;  /* 0x0000001410107292 */ /* 0x000fc4000f8ec03f */
[----:B------:R-:W-:Y:S02]  /*12cd0*/  @UP0 UIMAD UR21, UR25, UR19, UR18 ;  /* 0x00000013191502a4 */ /* 0x000fe4000f8e0212 */
[----:B------:R-:W-:-:S03]  /*12ce0*/  UIMAD UR4, UR5, UR23, UR17 ;  /* 0x00000017050472a4 */ /* 0x000fc6000f8e0211 */
[----:B------:R-:W-:Y:S01]  /*12cf0*/  ULDC UR5, c[0x0][0x610] ;  /* 0x0001840000057ab9 */ /* 0x000fe20000000800 */
[----:B------:R-:W-:Y:S02]  /*12d00*/  UIMAD UR4, UR4, UR7, UR16 ;  /* 0x00000007040472a4 */ /* 0x000fe4000f8e0210 */
[----:B------:R-:W-:-:S04]  /*12d10*/  UIMAD UR41, UR41, UR5, UR21 ;  /* 0x00000005292972a4 */ /* 0x000fc8000f8e0215 */
[----:B------:R-:W-:Y:S02]  /*12d20*/  USEL UR42, UR4, UR41, !UP0 ;  /* 0x00000029042a7287 */ /* 0x000fe4000c000000 */
[----:B------:R-:W-:-:S12]  /*12d30*/  USEL UR41, UR41, UR4, !UP0 ;  /* 0x0000000429297287 */ /* 0x000fd8000c000000 */
.L_x_549:
[----:B------:R-:W-:-:S13]  /*12d40*/  LOP3.LUT P0, RZ, R0, 0xff, RZ, 0xc0, !PT ;  /* 0x000000ff00ff7812 */ /* 0x000fda000780c0ff */
[----:B------:R-:W-:Y:S05]  /*12d50*/  @P0 BRA `(.L_x_552) ;  /* 0xfffffee4008c0947 */ /* 0x000fea000383ffff */
[----:B------:R-:W-:Y:S05]  /*12d60*/  EXIT ;  /* 0x000000000000794d */ /* 0x000fea0003800000 */
.L_x_7:
[----:B------:R-:W2:Y:S01]  /*12d70*/  LDL R5, [R1+0x204] ;  /* 0x0002040001057983 */ /* 0x000ea20000100800 */
[----:B------:R-:W-:-:S03]  /*12d80*/  ULDC.64 UR4, c[0x0][0x650] ;  /* 0x0001940000047ab9 */ /* 0x000fc60000000a00 */
[----:B------:R-:W3:Y:S01]  /*12d90*/  LDL R4, [R1+0x200] ;  /* 0x0002000001047983 */ /* 0x000ee20000100800 */
[----:B------:R-:W-:Y:S01]  /*12da0*/  PRMT R0, RZ, 0x7610, R0 ;  /* 0x00007610ff007816 */ /* 0x000fe20000000000 */
[----:B------:R-:W-:Y:S01]  /*12db0*/  IMAD.MOV.U32 R3, RZ, RZ, -0x1 ;  /* 0xffffffffff037424 */ /* 0x000fe200078e00ff */
[----:B------:R-:W-:Y:S01]  /*12dc0*/  MOV R9, 0xffffffff ;  /* 0xffffffff00097802 */ /* 0x000fe20000000f00 */
[----:B------:R-:W-:Y:S01]  /*12dd0*/  IMAD.MOV.U32 R2, RZ, RZ, -0x1 ;  /* 0xffffffffff027424 */ /* 0x000fe200078e00ff */
[----:B--2---:R-:W-:-:S04]  /*12de0*/  ISETP.GE.U32.AND P0, PT, R5, UR4, PT ;  /* 0x0000000405007c0c */ /* 0x004fc8000bf06070 */
[----:B---3--:R-:W-:-:S13]  /*12df0*/  ISETP.GE.U32.AND.EX P0, PT, R4, UR5, PT, P0 ;  /* 0x0000000504007c0c */ /* 0x008fda000bf06100 */
        /* <DEDUP_REMOVED lines=21> */
.L_x_554:
[----:B------:R-:W-:Y:S01]  /*12f50*/  USHF.R.U64 UR4, UR14, UR19, UR15 ;  /* 0x000000130e047299 */ /* 0x000fe2000800120f */
[----:B------:R-:W-:Y:S01]  /*12f60*/  R2UR UR7, R4 ;  /* 0x00000000040772ca */ /* 0x000fe200000e0000 */
[----:B------:R-:W-:Y:S02]  /*12f70*/  USHF.R.U32.HI UR5, URZ, UR19, UR15 ;  /* 0x000000133f057299 */ /* 0x000fe4000801160f */
[----:B------:R-:W-:Y:S01]  /*12f80*/  UIADD3 UR13, UP0, URZ, -UR4, URZ ;  /* 0x800000043f0d7290 */ /* 0x000fe2000ff1e03f */
[----:B------:R-:W-:Y:S01]  /*12f90*/  ULDC.64 UR14, c[0x0][0x620] ;  /* 0x00018800000e7ab9 */ /* 0x000fe20000000a00 */
[----:B------:R-:W-:Y:S02]  /*12fa0*/  UMOV UR6, UR20 ;  /* 0x0000001400067c82 */ /* 0x000fe40008000000 */
[----:B------:R-:W-:Y:S02]  /*12fb0*/  UIADD3.X UR5, URZ, ~UR5, URZ, UP0, !UPT ;  /* 0x800000053f057290 */ /* 0x000fe400087fe43f */
[----:B------:R-:W-:-:S02]  /*12fc0*/  UISETP.NE.AND UP1, UPT, UR46, URZ, UPT ;  /* 0x0000003f2e00728c */ /* 0x000fc4000bf25270 */
[----:B------:R-:W-:Y:S02]  /*12fd0*/  UIMAD UR5, UR5, UR14, URZ ;  /* 0x0000000e050572a4 */ /* 0x000fe4000f8e023f */
[----:B------:R-:W-:Y:S02]  /*12fe0*/  UIMAD.WIDE.U32 UR6, UR13, UR14, UR6 ;  /* 0x0000000e0d0672a5 */ /* 0x000fe4000f8e0006 */
[----:B------:R-:W-:Y:S01]  /*12ff0*/  UIMAD UR5, UR13, UR15, UR5 ;  /* 0x0000000f0d0572a4 */ /* 0x000fe2000f8e0205 */
[----:B------:R-:W-:Y:S02]  /*13000*/  ULDC UR14, c[0x0][0x608] ;  /* 0x00018200000e7ab9 */ /* 0x000fe40000000800 */
[----:B------:R-:W-:Y:S01]  /*13010*/  ULDC UR13, c[0x0][0x618] ;  /* 0x00018600000d7ab9 */ /* 0x000fe20000000800 */
[----:B------:R-:W-:Y:S01]  /*13020*/  UIADD3 UR5, UR7, UR5, URZ ;  /* 0x0000000507057290 */ /* 0x000fe2000fffe03f */
[----:B------:R-:W-:Y:S01]  /*13030*/  ULDC UR22, c[0x0][0x658] ;  /* 0x0001960000167ab9 */ /* 0x000fe20000000800 */
[----:B------:R-:W-:-:S02]  /*13040*/  @UP1 UIMAD UR8, UR11, UR12, UR10 ;  /* 0x0000000c0b0812a4 */ /* 0x000fc4000f8e020a */
[----:B------:R-:W-:Y:S02]  /*13050*/  USHF.R.U64 UR17, UR6, UR13, UR5 ;  /* 0x0000000d06117299 */ /* 0x000fe40008001205 */
[----:B------:R-:W-:Y:S01]  /*13060*/  USHF.R.U32.HI UR5, URZ, UR13, UR5 ;  /* 0x0000000d3f057299 */ /* 0x000fe20008011605 */
[----:B------:R-:W-:Y:S01]  /*13070*/  ULDC.64 UR6, c[0x0][0x640] ;  /* 0x0001900000067ab9 */ /* 0x000fe20000000a00 */
[----:B------:R-:W-:Y:S01]  /*13080*/  UMOV UR10, 0xffffffff ;  /* 0xffffffff000a7882 */ /* 0x000fe20000000000 */
[----:B------:R-:W-:Y:S01]  /*13090*/  ISETP.NE.U32.AND P0, PT, RZ, UR6, PT ;  /* 0x00000006ff007c0c */ /* 0x000fe2000bf05070 */
[----:B------:R-:W-:Y:S02]  /*130a0*/  USHF.R.U64 UR18, UR17, UR14, UR5 ;  /* 0x0000000e11127299 */ /* 0x000fe40008001205 */
[----:B------:R-:W-:Y:S01]  /*130b0*/  USHF.R.U32.HI UR5, URZ, UR14, UR5 ;  /* 0x0000000e3f057299 */ /* 0x000fe20008011605 */
[----:B------:R-:W-:Y:S01]  /*130c0*/  ISETP.NE.AND.EX P0, PT, RZ, UR7, PT, P0 ;  /* 0x00000007ff007c0c */ /* 0x000fe2000bf05300 */
[----:B------:R-:W-:-:S02]  /*130d0*/  USHF.L.U32 UR11, UR10, UR22, URZ ;  /* 0x000000160a0b7299 */ /* 0x000fc4000800063f */
[----:B------:R-:W-:Y:S01]  /*130e0*/  USHF.R.U64 UR19, UR18, UR22, UR5 ;  /* 0x0000001612137299 */ /* 0x000fe20008001205 */
[----:B------:R-:W-:Y:S01]  /*130f0*/  ULDC UR20, c[0x0][0x600] ;  /* 0x0001800000147ab9 */ /* 0x000fe20000000800 */
[----:B------:R-:W-:Y:S02]  /*13100*/  USHF.R.U32.HI UR10, URZ, UR22, UR5 ;  /* 0x000000163f0a7299 */ /* 0x000fe40008011605 */
[----:B------:R-:W-:Y:S02]  /*13110*/  UIADD3 UR21, UR20, -0x1, URZ ;  /* 0xffffffff14157890 */ /* 0x000fe4000fffe03f */
[----:B------:R-:W-:Y:S01]  /*13120*/  ULOP3.LUT UR26, URZ, UR11, URZ, 0x33, !UPT ;  /* 0x0000000b3f1a7292 */ /* 0x000fe2000f8e333f */
        /* <DEDUP_REMOVED lines=17> */
.L_x_555:
[----:B------:R-:W-:Y:S01]  /*13240*/  USHF.R.U64 UR6, UR5, UR23, UR10 ;  /* 0x0000001705067299 */ /* 0x000fe2000800120a */
[----:B------:R-:W-:Y:S01]  /*13250*/  IMAD.MOV.U32 R0, RZ, RZ, 0x1 ;  /* 0x00000001ff007424 */ /* 0x000fe200078e00ff */
[----:B------:R-:W-:Y:S01]  /*13260*/  USHF.L.U32 UR25, UR25, UR22, URZ ;  /* 0x0000001619197299 */ /* 0x000fe2000800063f */
[----:B------:R-:W-:Y:S01]  /*13270*/  IMAD.U32 R9, RZ, RZ, UR4 ;  /* 0x00000004ff097e24 */ /* 0x000fe2000f8e00ff */
[----:B------:R-:W-:Y:S02]  /*13280*/  ULOP3.LUT UR5, UR18, UR26, URZ, 0xc0, !UPT ;  /* 0x0000001a12057292 */ /* 0x000fe4000f8ec03f */
[----:B------:R-:W-:Y:S02]  /*13290*/  UIADD3 UR7, -UR6, URZ, URZ ;  /* 0x0000003f06077290 */ /* 0x000fe4000fffe13f */
[----:B------:R-:W-:Y:S02]  /*132a0*/  UIMAD UR6, UR25, UR6, UR5 ;  /* 0x00000006190672a4 */ /* 0x000fe4000f8e0205 */
[----:B------:R-:W-:-:S02]  /*132b0*/  ULOP3.LUT UR17, UR17, UR21, URZ, 0xc0, !UPT ;  /* 0x0000001511117292 */ /* 0x000fc4000f8ec03f */
[----:B------:R-:W-:Y:S02]  /*132c0*/  UIMAD UR5, UR7, UR24, UR19 ;  /* 0x00000018070572a4 */ /* 0x000fe4000f8e0213 */
[----:B------:R-:W-:Y:S01]  /*132d0*/  UISETP.NE.AND UP0, UPT, UR46, URZ, UPT ;  /* 0x0000003f2e00728c */ /* 0x000fe2000bf05270 */
[----:B------:R-:W-:Y:S01]  /*132e0*/  ULDC UR7, c[0x0][0x610] ;  /* 0x0001840000077ab9 */ /* 0x000fe20000000800 */
[----:B------:R-:W-:Y:S02]  /*132f0*/  UIMAD UR5, UR5, UR20, UR17 ;  /* 0x00000014050572a4 */ /* 0x000fe4000f8e0211 */
[----:B------:R-:W-:-:S04]  /*13300*/  UIMAD UR8, UR6, UR7, UR8 ;  /* 0x00000007060872a4 */ /* 0x000fc8000f8e0208 */
[----:B------:R-:W-:Y:S02]  /*13310*/  USEL UR6, UR5, UR8, !UP0 ;  /* 0x0000000805067287 */ /* 0x000fe4000c000000 */
[----:B------:R-:W-:-:S04]  /*13320*/  USEL UR8, UR8, UR5, !UP0 ;  /* 0x0000000508087287 */ /* 0x000fc8000c000000 */
[----:B------:R-:W-:Y:S02]  /*13330*/  IMAD.U32 R2, RZ, RZ, UR6 ;  /* 0x00000006ff027e24 */ /* 0x000fe4000f8e00ff */
[----:B------:R-:W-:-:S07]  /*13340*/  MOV R3, UR8 ;  /* 0x0000000800037c02 */ /* 0x000fce0008000f00 */
.L_x_553:
[----:B------:R-:W-:-:S08]  /*13350*/  NOP ;  /* 0x0000000000007918 */ /* 0x000fd00000000000 */
[----:B0-----:R-:W0:-:S00]  /*13360*/  USETMAXREG.DEALLOC.CTAPOOL 0x18 ;  /* 0x00000018000079c8 */ /* 0x001e0000080e0500 */
[----:B------:R-:W-:-:S13]  /*13370*/  ISETP.NE.AND P0, PT, RZ, UR9, PT ;  /* 0x00000009ff007c0c */ /* 0x000fda000bf05270 */
[----:B------:R-:W-:Y:S05]  /*13380*/  @P0 EXIT ;  /* 0x000000000000094d */ /* 0x000fea0003800000 */
[----:B0-----:R-:W-:Y:S01]  /*13390*/  LOP3.LUT P0, RZ, R0, 0xff, RZ, 0xc0, !PT ;  /* 0x000000ff00ff7812 */ /* 0x001fe2000780c0ff */
[----:B------:R-:W-:Y:S02]  /*133a0*/  IMAD.MOV.U32 R0, RZ, RZ, 0x1 ;  /* 0x00000001ff007424 */ /* 0x000fe400078e00ff */
[----:B------:R-:W-:-:S10]  /*133b0*/  IMAD.MOV.U32 R6, RZ, RZ, RZ ;  /* 0x000000ffff067224 */ /* 0x000fd400078e00ff */
[----:B------:R-:W-:Y:S05]  /*133c0*/  @!P0 BRA `(.L_x_556) ;  /* 0x0000000c00788947 */ /* 0x000fea0003800000 */
[----:B------:R-:W0:Y:S01]  /*133d0*/  S2UR UR7, SR_CgaCtaId ;  /* 0x00000000000779c3 */ /* 0x000e220000008800 */
[----:B------:R-:W-:Y:S01]  /*133e0*/  ULDC UR4, c[0x0][0x28c] ;  /* 0x0000a30000047ab9 */ /* 0x000fe20000000800 */
[----:B------:R-:W-:Y:S01]  /*133f0*/  ULDC UR5, c[0x0][0x600] ;  /* 0x0001800000057ab9 */ /* 0x000fe20000000800 */
[----:B------:R-:W-:Y:S01]  /*13400*/  UIADD3 UR11, UR4, 0x3f, URZ ;  /* 0x0000003f040b7890 */ /* 0x000fe2000fffe03f */
[----:B------:R-:W-:Y:S01]  /*13410*/  BSSY B0, `(.L_x_556) ;  /* 0x00000d9000007945 */ /* 0x000fe20003800000 */
[----:B------:R-:W-:Y:S01]  /*13420*/  ULDC UR9, c[0x0][0x658] ;  /* 0x0001960000097ab9 */ /* 0x000fe20000000800 */
[----:B------:R-:W-:Y:S01]  /*13430*/  UMOV UR10, 0xffffffff ;  /* 0xffffffff000a7882 */ /* 0x000fe20000000000 */
[----:B------:R-:W-:Y:S01]  /*13440*/  UMOV UR12, 0x1 ;  /* 0x00000001000c7882 */ /* 0x000fe20000000000 */
[----:B------:R-:W-:Y:S01]  /*13450*/  UIADD3 UR4, UR5, -0x1, URZ ;  /* 0xffffffff05047890 */ /* 0x000fe2000fffe03f */
[----:B------:R-:W-:Y:S01]  /*13460*/  IMAD.MOV.U32 R8, RZ, RZ, 0x1 ;  /* 0x00000001ff087424 */ /* 0x000fe200078e00ff */
[----:B------:R-:W-:Y:S01]  /*13470*/  USHF.L.U32 UR10, UR10, UR9, URZ ;  /* 0x000000090a0a7299 */ /* 0x000fe2000800063f */
[----:B------:R-:W-:Y:S01]  /*13480*/  MOV R0, 0x1 ;  /* 0x0000000100007802 */ /* 0x000fe20000000f00 */
[----:B------:R-:W-:Y:S01]  /*13490*/  USHF.L.U32 UR5, UR12, UR9, URZ ;  /* 0x000000090c057299 */ /* 0x000fe2000800063f */
[----:B------:R-:W-:Y:S01]  /*134a0*/  IMAD.MOV.U32 R6, RZ, RZ, RZ ;  /* 0x000000ffff067224 */ /* 0x000fe200078e00ff */
[----:B------:R-:W-:Y:S01]  /*134b0*/  USHF.R.S32.HI UR12, URZ, 0x1f, UR11 ;  /* 0x0000001f3f0c7899 */ /* 0x000fe2000801140b */
[----:B------:R-:W-:Y:S01]  /*134c0*/  ULDC UR8, c[0x0][0xc] ;  /* 0x0000030000087ab9 */ /* 0x000fe20000000800 */
[----:B------:R-:W-:-:S02]  /*134d0*/  ULDC UR9, c[0x0][0x10] ;  /* 0x0000040000097ab9 */ /* 0x000fc40000000800 */
[----:B------:R-:W-:Y:S02]  /*134e0*/  ULEA.HI UR12, UR12, UR11, URZ, 0x6 ;  /* 0x0000000b0c0c7291 */ /* 0x000fe4000f8f303f */
[----:B------:R-:W-:Y:S02]  /*134f0*/  UIMAD.WIDE.U32 UR8, UR8, UR9, URZ ;  /* 0x00000009080872a5 */ /* 0x000fe4000f8e003f */
[----:B------:R-:W-:Y:S02]  /*13500*/  USHF.R.S32.HI UR13, URZ, 0x6, UR12 ;  /* 0x000000063f0d7899 */ /* 0x000fe4000801140c */
[----:B0-----:R-:W-:Y:S02]  /*13510*/  USHF.L.U32 UR6, UR7, 0x7, URZ ;  /* 0x0000000707067899 */ /* 0x001fe4000800063f */
[----:B------:R-:W-:Y:S02]  /*13520*/  USHF.L.U32 UR7, UR7, 0xd, URZ ;  /* 0x0000000d07077899 */ /* 0x000fe4000800063f */
[----:B------:R-:W-:-:S02]  /*13530*/  ULOP3.LUT UR23, UR40, 0x2, URZ, 0xfc, !UPT ;  /* 0x0000000228177892 */ /* 0x000fc4000f8efc3f */
[----:B------:R-:W-:Y:S02]  /*13540*/  ULOP3.LUT UR14, UR7, 0x2000, URZ, 0xc0, !UPT ;  /* 0x00002000070e7892 */ /* 0x000fe4000f8ec03f */
[----:B------:R-:W-:Y:S02]  /*13550*/  ULOP3.LUT UR7, URZ, UR10, URZ, 0x33, !UPT ;  /* 0x0000000a3f077292 */ /* 0x000fe4000f8e333f */
[----:B------:R-:W-:Y:S01]  /*13560*/  ULOP3.LUT UR6, UR6, 0x80, URZ, 0xc0, !UPT ;  /* 0x0000008006067892 */ /* 0x000fe2000f8ec03f */
[----:B------:R-:W-:Y:S01]  /*13570*/  ULDC UR10, c[0x0][0x14] ;  /* 0x00000500000a7ab9 */ /* 0x000fe20000000800 */
[----:B------:R-:W-:Y:S02]  /*13580*/  ULOP3.LUT UR14, UR14, 0xc100, URZ, 0xfc, !UPT ;  /* 0x0000c1000e0e7892 */ /* 0x000fe4000f8efc3f */
[----:B------:R-:W-:Y:S02]  /*13590*/  UIMAD.WIDE.U32 UR24, UR8, UR10, URZ ;  /* 0x0000000a081872a5 */ /* 0x000fe4000f8e003f */
[----:B------:R-:W-:-:S02]  /*135a0*/  UIMAD UR15, UR9, UR10, URZ ;  /* 0x0000000a090f72a4 */ /* 0x000fc4000f8e023f */
[----:B------:R-:W-:Y:S02]  /*135b0*/  UIADD3 UR28, UR13, 0x1, URZ ;  /* 0x000000010d1c7890 */ /* 0x000fe4000fffe03f */
[----:B------:R-:W-:Y:S01]  /*135c0*/  UIADD3 UR15, UR25, UR15, URZ ;  /* 0x0000000f190f7290 */ /* 0x000fe2000fffe03f */
[----:B------:R-:W-:-:S11]  /*135d0*/  ULDC.64 UR26, c[0x0][0x198] ;  /* 0x00006600001a7ab9 */ /* 0x000fd60000000a00 */
.L_x_567:
[----:B------:R-:W-:-:S03]  /*135e0*/  UMOV UR8, 0xffffffff ;  /* 0xffffffff00087882 */ /* 0x000fc60000000000 */
[----:B------:R-:W-:Y:S05]  /*135f0*/  BRA.DIV UR8, `(.L_x_557) ;  /* 0x0000000e08b47947 */ /* 0x000fea000b800000 */
[----:B------:R-:W-:-:S13]  /*13600*/  ELECT P6, URZ, PT ;  /* 0x00000000003f782f */ /* 0x000fda00038c0000 */
.L_x_577:
[----:B------:R-:W0:Y:S01]  /*13610*/  LDC R4, c[0x0][0x28c] ;  /* 0x0000a300ff047b82 */ /* 0x000e220000000800 */
[----:B------:R-:W-:Y:S01]  /*13620*/  BSSY B1, `(.L_x_558) ;  /* 0x000003a000017945 */ /* 0x000fe20003800000 */
[----:B0-----:R-:W-:-:S13]  /*13630*/  ISETP.LT.OR P6, PT, R4, 0x1, !P6 ;  /* 0x000000010400780c */ /* 0x001fda00077c1670 */
[----:B------:R-:W-:Y:S05]  /*13640*/  @P6 BRA `(.L_x_559) ;  /* 0x0000000000dc6947 */ /* 0x000fea0003800000 */
[----:B------:R-:W-:Y:S01]  /*13650*/  LEA R2, R2, UR6, 0x8 ;  /* 0x0000000602027c11 */ /* 0x000fe2000f8e40ff */
[----:B------:R-:W-:Y:S01]  /*13660*/  IMAD.SHL.U32 R3, R3, 0x100, RZ ;  /* 0x0000010003037824 */ /* 0x000fe200078e00ff */
[----:B------:R-:W-:Y:S01]  /*13670*/  MOV R11, UR28 ;  /* 0x0000001c000b7c02 */ /* 0x000fe20008000f00 */
[----:B------:R-:W-:Y:S02]  /*13680*/  IMAD.MOV.U32 R13, RZ, RZ, RZ ;  /* 0x000000ffff0d7224 */ /* 0x000fe400078e00ff */
[----:B------:R-:W-:Y:S02]  /*13690*/  IMAD.MOV.U32 R4, RZ, RZ, R0 ;  /* 0x000000ffff047224 */ /* 0x000fe400078e0000 */
[----:B------:R-:W-:-:S07]  /*136a0*/  IMAD.MOV.U32 R5, RZ, RZ, R6 ;  /* 0x000000ffff057224 */ /* 0x000fce00078e0006 */
.L_x_562:
[----:B------:R-:W0:Y:S01]  /*136b0*/  S2R R10, SR_CgaCtaId ;  /* 0x00000000000a7919 */ /* 0x000e220000008800 */
[----:B------:R-:W-:Y:S01]  /*136c0*/  MOV R7, 0x400 ;  /* 0x0000040000077802 */ /* 0x000fe20000000f00 */
[----:B------:R-:W1:Y:S03]  /*136d0*/  S2R R15, SR_TID.X ;  /* 0x00000000000f7919 */ /* 0x000e660000002100 */
[----:B0-----:R-:W-:Y:S02]  /*136e0*/  LEA R14, R10, R7, 0x18 ;  /* 0x000000070a0e7211 */ /* 0x001fe400078ec0ff */
[----:B------:R-:W-:Y:S02]  /*136f0*/  SHF.L.U32 R7, R4, 0x1f, RZ ;  /* 0x0000001f04077819 */ /* 0x000fe400000006ff */
[----:B-1----:R-:W-:Y:S01]  /*13700*/  LOP3.LUT P1, RZ, R15, 0x7f, RZ, 0xc0, !PT ;  /* 0x0000007f0fff7812 */ /* 0x002fe2000782c0ff */
[----:B------:R-:W-:-:S04]  /*13710*/  IMAD R12, R5, 0x8, R14 ;  /* 0x00000008050c7824 */ /* 0x000fc800078e020e */
[----:B------:R-:W0:Y:S08]  /*13720*/  SYNCS.PHASECHK.TRANS64.TRYWAIT P0, [R12+URZ+0x18], R7 ;  /* 0x000018070c0075a7 */ /* 0x000e30000800017f */
[----:B------:R-:W1:Y:S01]  /*13730*/  @!P1 LDC R10, c[0x0][0x500] ;  /* 0x00014000ff0a9b82 */ /* 0x000e620000000800 */
[----:B0-----:R-:W-:Y:S05]  /*13740*/  @!P0 BRA `(.L_x_560) ;  /* 0x0000000c00808947 */ /* 0x001fea0003800000 */
.L_x_578:
[----:B------:R-:W-:Y:S01]  /*13750*/  UPRMT UR8, UR23, 0x9910, URZ ;  /* 0x0000991017087896 */ /* 0x000fe2000800003f */
[----:B-1----:R1:W-:Y:S03]  /*13760*/  @!P1 SYNCS.ARRIVE.TRANS64 RZ, [R12+URZ], R10 ;  /* 0x0000000a0cff99a7 */ /* 0x0023e6000800003f */
[----:B------:R-:W-:-:S06]  /*13770*/  UISETP.NE.AND UP0, UPT, UR8, 0x2, UPT ;  /* 0x000000020800788c */ /* 0x000fcc000bf05270 */
[----:B------:R-:W-:-:S13]  /*13780*/  PLOP3.LUT P0, PT, PT, PT, UP0, 0x80, 0x0 ;  /* 0x000000000000781c */ /* 0x000fda0003f0f008 */
[----:B-1----:R-:W-:Y:S05]  /*13790*/  @P0 BRA `(.L_x_561) ;  /* 0x0000000000040947 */ /* 0x002fea0003800000 */
[----:B------:R-:W-:Y:S01]  /*137a0*/  BPT.TRAP 0x1 ;  /* 0x000000040000795c */ /* 0x000fe20000300000 */
.L_x_561:
[----:B0-----:R-:W-:Y:S01]  /*137b0*/  LEA R7, R5, R14, 0xe ;  /* 0x0000000e05077211 */ /* 0x001fe200078e70ff */
[----:B------:R-:W-:Y:S01]  /*137c0*/  VIADD R11, R11, 0xffffffff ;  /* 0xffffffff0b0b7836 */ /* 0x000fe20000000000 */
[----:B------:R-:W-:Y:S01]  /*137d0*/  R2UR UR11, R5 ;  /* 0x00000000050b72ca */ /* 0x000fe200000e0000 */
[----:B------:R-:W-:Y:S01]  /*137e0*/  UIADD3 UR16, UP0, UR26, 0xf0, URZ ;  /* 0x000000f01a107890 */ /* 0x000fe2000ff1e03f */
[----:B------:R-:W-:Y:S01]  /*137f0*/  R2UR UR8, R7 ;  /* 0x00000000070872ca */ /* 0x000fe200000e0000 */
[----:B------:R-:W-:Y:S01]  /*13800*/  UIADD3 UR30, UP1, UR26, 0x1f0, URZ ;  /* 0x000001f01a1e7890 */ /* 0x000fe2000ff3e03f */
[----:B------:R-:W-:Y:S01]  /*13810*/  R2UR UR20, R14 ;  /* 0x000000000e1472ca */ /* 0x000fe200000e0000 */
[----:B------:R-:W-:Y:S01]  /*13820*/  UIADD3.X UR17, URZ, UR27, URZ, UP0, !UPT ;  /* 0x0000001b3f117290 */ /* 0x000fe200087fe43f */
[----:B------:R-:W-:Y:S01]  /*13830*/  R2UR UR21, R3 ;  /* 0x00000000031572ca */ /* 0x000fe200000e0000 */
[----:B------:R-:W-:Y:S01]  /*13840*/  VIADD R5, R5, 0x1 ;  /* 0x0000000105057836 */ /* 0x000fe20000000000 */
[----:B------:R-:W-:Y:S01]  /*13850*/  R2UR UR9, R12 ;  /* 0x000000000c0972ca */ /* 0x000fe200000e0000 */
[----:B------:R-:W-:Y:S01]  /*13860*/  UIADD3.X UR31, URZ, UR27, URZ, UP1, !UPT ;  /* 0x0000001b3f1f7290 */ /* 0x000fe20008ffe43f */
[----:B------:R-:W-:Y:S01]  /*13870*/  R2UR UR10, R13 ;  /* 0x000000000d0a72ca */ /* 0x000fe200000e0000 */
[----:B------:R-:W-:Y:S01]  /*13880*/  UMOV UR18, 0x0 ;  /* 0x0000000000127882 */ /* 0x000fe20000000000 */
[----:B------:R-:W-:Y:S01]  /*13890*/  R2UR UR12, R9 ;  /* 0x00000000090c72ca */ /* 0x000fe200000e0000 */
[----:B------:R-:W-:Y:S01]  /*138a0*/  ULEA UR11, UR11, UR14, 0xe ;  /* 0x0000000e0b0b7291 */ /* 0x000fe2000f8e703f */
[----:B------:R-:W-:Y:S01]  /*138b0*/  R2UR UR22, R2 ;  /* 0x00000000021672ca */ /* 0x000fe200000e0000 */
[----:B------:R-:W-:Y:S01]  /*138c0*/  UIADD3 UR8, UR8, 0x100, URZ ;  /* 0x0000010008087890 */ /* 0x000fe2000fffe03f */
[----:B------:R-:W-:Y:S01]  /*138d0*/  ISETP.GT.AND P1, PT, R11, 0x1, PT ;  /* 0x000000010b00780c */ /* 0x000fe20003f24270 */
[----:B------:R-:W-:Y:S01]  /*138e0*/  UIADD3 UR20, UR20, UR11, URZ ;  /* 0x0000000b14147290 */ /* 0x000fe2000fffe03f */
[----:B------:R-:W-:Y:S01]  /*138f0*/  ISETP.NE.AND P0, PT, R5, 0x3, PT ;  /* 0x000000030500780c */ /* 0x000fe20003f05270 */
[----:B------:R-:W-:Y:S01]  /*13900*/  UMOV UR19, 0x10000000 ;  /* 0x1000000000137882 */ /* 0x000fe20000000000 */
[----:B------:R-:W-:Y:S01]  /*13910*/  UMOV UR11, UR21 ;  /* 0x00000015000b7c82 */ /* 0x000fe20008000000 */
[----:B------:R-:W-:Y:S01]  /*13920*/  UMOV UR29, 0x30000 ;  /* 0x00030000001d7882 */ /* 0x000fe20000000000 */
[----:B------:R-:W-:Y:S01]  /*13930*/  SEL R7, RZ, 0x1, P0 ;  /* 0x00000001ff077807 */ /* 0x000fe20000000000 */
[----:B------:R-:W-:Y:S01]  /*13940*/  VIADD R13, R13, 0x40 ;  /* 0x000000400d0d7836 */ /* 0x000fe20000000000 */
[----:B------:R-:W-:Y:S01]  /*13950*/  SEL R5, R5, RZ, P0 ;  /* 0x000000ff05057207 */ /* 0x000fe20000000000 */
[----:B------:R0:W-:Y:S01]  /*13960*/  UTMALDG.3D [UR8], [UR16], desc[UR18] ;  /* 0x00001208100075b4 */ /* 0x0001e20008011000 */
[----:B------:R-:W-:Y:S01]  /*13970*/  LOP3.LUT R4, R4, R7, RZ, 0x3c, !PT ;  /* 0x0000000704047212 */ /* 0x000fe200078e3cff */
[----:B0-----:R-:W-:Y:S01]  /*13980*/  UMOV UR8, UR20 ;  /* 0x0000001400087c82 */ /* 0x001fe20008000000 */
[----:B------:R-:W-:-:S02]  /*13990*/  UMOV UR11, UR22 ;  /* 0x00000016000b7c82 */ /* 0x000fc40008000000 */
[----:B------:R0:W-:Y:S02]  /*139a0*/  UTMALDG.3D.MULTICAST [UR8], [UR30], UR29, desc[UR18] ;  /* 0x000012081e0073b4 */ /* 0x0001e4000801181d */
[----:B0-----:R-:W-:Y:S05]  /*139b0*/  @P1 BRA `(.L_x_562) ;  /* 0xfffffffc003c1947 */ /* 0x001fea000383ffff */
.L_x_559:
[----:B------:R-:W-:Y:S05]  /*139c0*/  BSYNC B1 ;  /* 0x0000000000017941 */ /* 0x000fea0003800000 */
.L_x_558:
[----:B------:R-:W2:Y:S01]  /*139d0*/  LDL.LU R14, [R1+0x200] ;  /* 0x00020000010e7983 */ /* 0x000ea20000300800 */
[----:B------:R-:W-:Y:S01]  /*139e0*/  LOP3.LUT P0, RZ, R8, 0xff, RZ, 0xc0, !PT ;  /* 0x000000ff08ff7812 */ /* 0x000fe2000780c0ff */
[----:B------:R-:W-:Y:S02]  /*139f0*/  ULDC.64 UR8, c[0x0][0x650] ;  /* 0x0001940000087ab9 */ /* 0x000fe40000000a00 */
[----:B------:R-:W3:Y:S01]  /*13a00*/  LDL.LU R12, [R1+0x204] ;  /* 0x00020400010c7983 */ /* 0x000ee20000300800 */
[----:B------:R-:W-:Y:S01]  /*13a10*/  IADD3 R6, R6, UR13, RZ ;  /* 0x0000000d06067c10 */ /* 0x000fe2000fffe0ff */
[----:B------:R-:W-:Y:S01]  /*13a20*/  UISETP.GE.U32.AND UP0, UPT, UR13, 0x3, UPT ;  /* 0x000000030d00788c */ /* 0x000fe2000bf06070 */
[----:B------:R-:W-:Y:S01]  /*13a30*/  BSSY B1, `(.L_x_563) ;  /* 0x0000074000017945 */ /* 0x000fe20003800000 */
[----:B------:R-:W-:Y:S02]  /*13a40*/  MOV R9, 0xffffffff ;  /* 0xffffffff00097802 */ /* 0x000fe40000000f00 */
[----:B------:R-:W-:-:S02]  /*13a50*/  PRMT R4, RZ, 0x7610, R4 ;  /* 0x00007610ff047816 */ /* 0x000fc40000000004 */
[----:B------:R-:W-:Y:S02]  /*13a60*/  PLOP3.LUT P1, PT, PT, PT, UP0, 0x80, 0x0 ;  /* 0x000000000000781c */ /* 0x000fe40003f2f008 */
[----:B------:R-:W0:Y:S01]  /*13a70*/  @P0 S2R R3, SR_CgaCtaId ;  /* 0x0000000000030919 */ /* 0x000e220000008800 */
[----:B------:R-:W-:Y:S02]  /*13a80*/  @P0 MOV R2, 0x400 ;  /* 0x0000040000020802 */ /* 0x000fe40000000f00 */
[----:B------:R-:W-:Y:S02]  /*13a90*/  PRMT R8, RZ, 0x7610, R8 ;  /* 0x00007610ff087816 */ /* 0x000fe40000000008 */
[----:B0-----:R-:W-:-:S04]  /*13aa0*/  @P0 LEA R2, R3, R2, 0x18 ;  /* 0x0000000203020211 */ /* 0x001fc800078ec0ff */
[----:B------:R0:W-:Y:S01]  /*13ab0*/  @P0 SYNCS.ARRIVE.TRANS64.A1T0 RZ, [R2+URZ+0x48], RZ ;  /* 0x000048ff02ff09a7 */ /* 0x0001e2000810003f */
[----:B------:R-:W-:Y:S01]  /*13ac0*/  ISETP.GT.U32.AND P0, PT, R6, 0x2, PT ;  /* 0x000000020600780c */ /* 0x000fe20003f04070 */
[----:B0-----:R-:W-:-:S05]  /*13ad0*/  IMAD.U32 R2, RZ, RZ, UR13 ;  /* 0x0000000dff027e24 */ /* 0x001fca000f8e00ff */
[----:B------:R-:W-:Y:S01]  /*13ae0*/  ISETP.LT.U32.AND P0, PT, R2, 0x3, P0 ;  /* 0x000000030200780c */ /* 0x000fe20000701070 */
[----:B------:R-:W-:-:S04]  /*13af0*/  IMAD.WIDE.U32 R2, R6, -0x55555555, RZ ;  /* 0xaaaaaaab06027825 */ /* 0x000fc800078e00ff */
[----:B------:R-:W-:Y:S01]  /*13b00*/  IMAD.MOV.U32 R2, RZ, RZ, -0x1 ;  /* 0xffffffffff027424 */ /* 0x000fe200078e00ff */
[----:B------:R-:W-:Y:S02]  /*13b10*/  SHF.R.U32.HI R5, RZ, 0x1, R3 ;  /* 0x00000001ff057819 */ /* 0x000fe40000011603 */
[----:B------:R-:W-:-:S03]  /*13b20*/  SEL R3, RZ, 0x1, !P0 ;  /* 0x00000001ff037807 */ /* 0x000fc60004000000 */
[----:B------:R-:W-:Y:S01]  /*13b30*/  IMAD R6, R5, -0x3, R6 ;  /* 0xfffffffd05067824 */ /* 0x000fe200078e0206 */
[----:B------:R-:W-:Y:S01]  /*13b40*/  LOP3.LUT R0, R0, R3, RZ, 0x3c, !PT ;  /* 0x0000000300007212 */ /* 0x000fe200078e3cff */
[----:B------:R-:W-:-:S03]  /*13b50*/  IMAD.MOV.U32 R3, RZ, RZ, -0x1 ;  /* 0xffffffffff037424 */ /* 0x000fc600078e00ff */
[----:B------:R-:W-:Y:S02]  /*13b60*/  @P1 LOP3.LUT R0, R0, 0x1, R5, 0x78, !PT ;  /* 0x0000000100001812 */ /* 0x000fe400078e7805 */
[----:B---3--:R-:W-:-:S04]  /*13b70*/  IADD3 R12, P0, R12, UR24, RZ ;  /* 0x000000180c0c7c10 */ /* 0x008fc8000ff1e0ff */
[----:B--2---:R-:W-:Y:S01]  /*13b80*/  IADD3.X R14, R14, UR15, RZ, P0, !PT ;  /* 0x0000000f0e0e7c10 */ /* 0x004fe200087fe4ff */
[----:B------:R0:W-:Y:S01]  /*13b90*/  STL [R1+0x204], R12 ;  /* 0x0002040c01007387 */ /* 0x0001e20000100800 */
[----:B------:R-:W-:-:S03]  /*13ba0*/  ISETP.GE.U32.AND P0, PT, R12, UR8, PT ;  /* 0x000000080c007c0c */ /* 0x000fc6000bf06070 */
[----:B------:R0:W-:Y:S01]  /*13bb0*/  STL [R1+0x200], R14 ;  /* 0x0002000e01007387 */ /* 0x0001e20000100800 */
[----:B------:R-:W-:-:S13]  /*13bc0*/  ISETP.GE.U32.AND.EX P0, PT, R14, UR9, PT, P0 ;  /* 0x000000090e007c0c */ /* 0x000fda000bf06100 */
[----:B0-----:R-:W-:Y:S05]  /*13bd0*/  @P0 BRA `(.L_x_564) ;  /* 0x0000000400640947 */ /* 0x001fea0003800000 */
[----:B------:R-:W0:Y:S01]  /*13be0*/  S2R R7, SR_CTAID.X ;  /* 0x0000000000077919 */ /* 0x000e220000002500 */
[----:B------:R-:W-:Y:S01]  /*13bf0*/  ULDC UR8, c[0x0][0x150] ;  /* 0x0000540000087ab9 */ /* 0x000fe20000000800 */
[----:B------:R-:W1:Y:S01]  /*13c00*/  LDC R4, c[0x0][0x144] ;  /* 0x00005100ff047b82 */ /* 0x000e620000000800 */
[----:B------:R-:W-:Y:S01]  /*13c10*/  UISETP.NE.AND UP0, UPT, UR46, URZ, UPT ;  /* 0x0000003f2e00728c */ /* 0x000fe2000bf05270 */
[----:B------:R-:W2:Y:S01]  /*13c20*/  S2R R5, SR_CTAID.Y ;  /* 0x0000000000057919 */ /* 0x000ea20000002600 */
[----:B------:R-:W-:-:S04]  /*13c30*/  ULDC UR11, c[0x0][0x630] ;  /* 0x00018c00000b7ab9 */ /* 0x000fc80000000800 */
[----:B------:R-:W-:Y:S01]  /*13c40*/  PLOP3.LUT P0, PT, PT, PT, UP0, 0x80, 0x0 ;  /* 0x000000000000781c */ /* 0x000fe20003f0f008 */
[----:B------:R-:W3:Y:S01]  /*13c50*/  LDC R10, c[0x0][0x148] ;  /* 0x00005200ff0a7b82 */ /* 0x000ee20000000800 */
[----:B0-----:R-:W-:Y:S02]  /*13c60*/  I2FP.F32.U32 R2, R7 ;  /* 0x0000000700027245 */ /* 0x001fe40000201000 */
[----:B--2---:R-:W-:-:S03]  /*13c70*/  I2FP.F32.U32 R3, R5 ;  /* 0x0000000500037245 */ /* 0x004fc60000201000 */
[----:B------:R-:W-:Y:S01]  /*13c80*/  FMUL R2, R2, UR8 ;  /* 0x0000000802027c20 */ /* 0x000fe20008400000 */
[----:B------:R-:W-:Y:S02]  /*13c90*/  ULDC UR8, c[0x0][0x154] ;  /* 0x0000550000087ab9 */ /* 0x000fe40000000800 */
[----:B------:R-:W-:Y:S01]  /*13ca0*/  FMUL R9, R3, UR8 ;  /* 0x0000000803097c20 */ /* 0x000fe20008400000 */
[----:B------:R-:W-:Y:S02]  /*13cb0*/  ULDC.64 UR8, c[0x0][0x628] ;  /* 0x00018a0000087ab9 */ /* 0x000fe40000000a00 */
[----:B------:R-:W0:Y:S08]  /*13cc0*/  F2I.U32.TRUNC.NTZ R2, R2 ;  /* 0x0000000200027305 */ /* 0x000e30000020f000 */
[----:B------:R-:W2:Y:S01]  /*13cd0*/  F2I.U32.TRUNC.NTZ R9, R9 ;  /* 0x0000000900097305 */ /* 0x000ea2000020f000 */
[----:B0-----:R-:W-:-:S02]  /*13ce0*/  IMAD.MOV R3, RZ, RZ, -R2 ;  /* 0x000000ffff037224 */ /* 0x001fc400078e0a02 */
[----:B------:R-:W-:Y:S02]  /*13cf0*/  IMAD.MOV.U32 R2, RZ, RZ, R12 ;  /* 0x000000ffff027224 */ /* 0x000fe400078e000c */
[----:B-1----:R-:W-:Y:S02]  /*13d00*/  IMAD R7, R4, R3, R7 ;  /* 0x0000000304077224 */ /* 0x002fe400078e0207 */
[----:B--2---:R-:W-:-:S04]  /*13d10*/  IMAD.MOV R3, RZ, RZ, -R9 ;  /* 0x000000ffff037224 */ /* 0x004fc800078e0a09 */
[----:B---3--:R-:W-:Y:S01]  /*13d20*/  @P0 IMAD R7, R10, R3, R5 ;  /* 0x000000030a070224 */ /* 0x008fe200078e0205 */
[----:B------:R-:W-:Y:S02]  /*13d30*/  ISETP.NE.U32.AND P0, PT, RZ, UR8, PT ;  /* 0x00000008ff007c0c */ /* 0x000fe4000bf05070 */
[----:B------:R-:W-:Y:S02]  /*13d40*/  MOV R3, R14 ;  /* 0x0000000e00037202 */ /* 0x000fe40000000f00 */
[----:B------:R-:W-:-:S13]  /*13d50*/  ISETP.NE.AND.EX P0, PT, RZ, UR9, PT, P0 ;  /* 0x00000009ff007c0c */ /* 0x000fda000bf05300 */
[----:B------:R-:W-:Y:S05]  /*13d60*/  @!P0 BRA `(.L_x_565) ;  /* 0x0000000000288947 */ /* 0x000fea0003800000 */
[----:B------:R-:W-:Y:S02]  /*13d70*/  ULDC UR10, c[0x0][0x634] ;  /* 0x00018d00000a7ab9 */ /* 0x000fe40000000800 */
[----:B------:R-:W-:-:S05]  /*13d80*/  IADD3 R3, P0, R12, UR10, RZ ;  /* 0x0000000a0c037c10 */ /* 0x000fca000ff1e0ff */
[----:B------:R-:W-:-:S04]  /*13d90*/  IMAD.X R9, RZ, RZ, R14, P0 ;  /* 0x000000ffff097224 */ /* 0x000fc800000e060e */
[----:B------:R-:W-:-:S04]  /*13da0*/  IMAD.WIDE.U32 R4, R9, UR8, RZ ;  /* 0x0000000809047c25 */ /* 0x000fc8000f8e00ff */
[----:B------:R-:W-:-:S04]  /*13db0*/  IMAD.WIDE.U32 R4, P0, R3, UR9, R4 ;  /* 0x0000000903047c25 */ /* 0x000fc8000f800004 */
[----:B------:R-:W-:-:S04]  /*13dc0*/  IMAD.WIDE.U32 R2, R3, UR8, RZ ;  /* 0x0000000803027c25 */ /* 0x000fc8000f8e00ff */
[----:B------:R-:W-:Y:S01]  /*13dd0*/  IMAD.MOV.U32 R2, RZ, RZ, R5 ;  /* 0x000000ffff027224 */ /* 0x000fe200078e0005 */
[----:B------:R-:W-:Y:S01]  /*13de0*/  IADD3 RZ, P1, R3, R4, RZ ;  /* 0x0000000403ff7210 */ /* 0x000fe20007f3e0ff */
[----:B------:R-:W-:-:S04]  /*13df0*/  IMAD.X R3, RZ, RZ, RZ, P0 ;  /* 0x000000ffff037224 */ /* 0x000fc800000e06ff */
[----:B------:R-:W-:-:S08]  /*13e00*/  IMAD.WIDE.U32.X R2, R9, UR9, R2, P1 ;  /* 0x0000000909027c25 */ /* 0x000fd000088e0402 */
.L_x_565:
[--C-:B------:R-:W-:Y:S01]  /*13e10*/  SHF.R.U64 R9, R2, UR11, R3.reuse ;  /* 0x0000000b02097c19 */ /* 0x100fe20008001203 */
[----:B------:R-:W-:Y:S01]  /*13e20*/  ULDC.64 UR8, c[0x0][0x620] ;  /* 0x0001880000087ab9 */ /* 0x000fe20000000a00 */
[----:B------:R-:W-:Y:S01]  /*13e30*/  SHF.R.U32.HI R2, RZ, UR11, R3 ;  /* 0x0000000bff027c19 */ /* 0x000fe20008011603 */
[----:B------:R-:W-:Y:S01]  /*13e40*/  IMAD.MOV.U32 R3, RZ, RZ, R14 ;  /* 0x000000ffff037224 */ /* 0x000fe200078e000e */
[----:B------:R-:W-:Y:S01]  /*13e50*/  IADD3 R11, P0, RZ, -R9, RZ ;  /* 0x80000009ff0b7210 */ /* 0x000fe20007f1e0ff */
[----:B------:R-:W-:-:S03]  /*13e60*/  ULDC.64 UR10, c[0x0][0x640] ;  /* 0x00019000000a7ab9 */ /* 0x000fc60000000a00 */
[----:B------:R-:W-:Y:S02]  /*13e70*/  IADD3.X R2, RZ, ~R2, RZ, P0, !PT ;  /* 0x80000002ff027210 */ /* 0x000fe400007fe4ff */
[----:B------:R-:W-:-:S03]  /*13e80*/  ISETP.NE.U32.AND P0, PT, RZ, UR10, PT ;  /* 0x0000000aff007c0c */ /* 0x000fc6000bf05070 */
[----:B------:R-:W-:Y:S01]  /*13e90*/  IMAD R2, R2, UR8, RZ ;  /* 0x0000000802027c24 */ /* 0x000fe2000f8e02ff */
[----:B------:R-:W-:-:S03]  /*13ea0*/  ISETP.NE.AND.EX P0, PT, RZ, UR11, PT, P0 ;  /* 0x0000000bff007c0c */ /* 0x000fc6000bf05300 */
[----:B------:R-:W-:Y:S02]  /*13eb0*/  IMAD R5, R11, UR9, R2 ;  /* 0x000000090b057c24 */ /* 0x000fe4000f8e0202 */
[----:B------:R-:W-:-:S04]  /*13ec0*/  IMAD.MOV.U32 R2, RZ, RZ, R12 ;  /* 0x000000ffff027224 */ /* 0x000fc800078e000c */
[----:B------:R-:W-:Y:S01]  /*13ed0*/  IMAD.WIDE.U32 R2, R11, UR8, R2 ;  /* 0x000000080b027c25 */ /* 0x000fe2000f8e0002 */
[----:B------:R-:W-:-:S03]  /*13ee0*/  ULDC UR8, c[0x0][0x618] ;  /* 0x0001860000087ab9 */ /* 0x000fc60000000800 */
[----:B------:R-:W-:-:S05]  /*13ef0*/  IMAD.IADD R3, R3, 0x1, R5 ;  /* 0x0000000103037824 */ /* 0x000fca00078e0205 */
[--C-:B------:R-:W-:Y:S02]  /*13f00*/  SHF.R.U64 R10, R2, UR8, R3.reuse ;  /* 0x00000008020a7c19 */ /* 0x100fe40008001203 */
[----:B------:R-:W-:Y:S01]  /*13f10*/  SHF.R.U32.HI R3, RZ, UR8, R3 ;  /* 0x00000008ff037c19 */ /* 0x000fe20008011603 */
[----:B------:R-:W-:-:S03]  /*13f20*/  ULDC UR8, c[0x0][0x608] ;  /* 0x0001820000087ab9 */ /* 0x000fc60000000800 */
[--C-:B------:R-:W-:Y:S02]  /*13f30*/  SHF.R.U64 R12, R10, UR8, R3.reuse ;  /* 0x000000080a0c7c19 */ /* 0x100fe40008001203 */
[----:B------:R-:W-:Y:S01]  /*13f40*/  SHF.R.U32.HI R3, RZ, UR8, R3 ;  /* 0x00000008ff037c19 */ /* 0x000fe20008011603 */
[----:B------:R-:W-:-:S03]  /*13f50*/  ULDC UR8, c[0x0][0x658] ;  /* 0x0001960000087ab9 */ /* 0x000fc60000000800 */
[--C-:B------:R-:W-:Y:S02]  /*13f60*/  SHF.R.U32.HI R13, RZ, UR8, R3.reuse ;  /* 0x00000008ff0d7c19 */ /* 0x100fe40008011603 */
[----:B------:R-:W-:-:S03]  /*13f70*/  SHF.R.U64 R11, R12, UR8, R3 ;  /* 0x000000080c0b7c19 */ /* 0x000fc60008001203 */
[----:B------:R-:W-:Y:S01]  /*13f80*/  IMAD.MOV.U32 R3, RZ, RZ, R13 ;  /* 0x000000ffff037224 */ /* 0x000fe200078e000d */
[----:B------:R-:W-:Y:S01]  /*13f90*/  MOV R2, R11 ;  /* 0x0000000b00027202 */ /* 0x000fe20000000f00 */
[----:B------:R-:W-:Y:S06]  /*13fa0*/  @!P0 BRA `(.L_x_566) ;  /* 0x0000000000288947 */ /* 0x000fec0003800000 */
[----:B------:R-:W-:Y:S02]  /*13fb0*/  ULDC UR8, c[0x0][0x64c] ;  /* 0x0001930000087ab9 */ /* 0x000fe40000000800 */
[----:B------:R-:W-:-:S05]  /*13fc0*/  IADD3 R3, P0, R11, UR8, RZ ;  /* 0x000000080b037c10 */ /* 0x000fca000ff1e0ff */
[----:B------:R-:W-:-:S04]  /*13fd0*/  IMAD.X R13, RZ, RZ, R13, P0 ;  /* 0x000000ffff0d7224 */ /* 0x000fc800000e060d */
[----:B------:R-:W-:-:S04]  /*13fe0*/  IMAD.WIDE.U32 R4, R13, UR10, RZ ;  /* 0x0000000a0d047c25 */ /* 0x000fc8000f8e00ff */
[----:B------:R-:W-:-:S04]  /*13ff0*/  IMAD.WIDE.U32 R4, P0, R3, UR11, R4 ;  /* 0x0000000b03047c25 */ /* 0x000fc8000f800004 */
[----:B------:R-:W-:Y:S01]  /*14000*/  IMAD.WIDE.U32 R2, R3, UR10, RZ ;  /* 0x0000000a03027c25 */ /* 0x000fe2000f8e00ff */
[----:B------:R-:W-:-:S04]  /*14010*/  MOV R2, R5 ;  /* 0x0000000500027202 */ /* 0x000fc80000000f00 */
[----:B------:R-:W-:Y:S01]  /*14020*/  IADD3 RZ, P1, R3, R4, RZ ;  /* 0x0000000403ff7210 */ /* 0x000fe20007f3e0ff */
[----:B------:R-:W-:-:S04]  /*14030*/  IMAD.X R3, RZ, RZ, RZ, P0 ;  /* 0x000000ffff037224 */ /* 0x000fc800000e06ff */
[----:B------:R-:W-:-:S08]  /*14040*/  IMAD.WIDE.U32.X R2, R13, UR11, R2, P1 ;  /* 0x0000000b0d027c25 */ /* 0x000fd000088e0402 */
.L_x_566:
[----:B------:R-:W-:Y:S01]  /*14050*/  ULDC UR8, c[0x0][0x648] ;  /* 0x0001920000087ab9 */ /* 0x000fe20000000800 */
[----:B------:R-:W-:Y:S01]  /*14060*/  LOP3.LUT R12, R12, UR7, RZ, 0xc0, !PT ;  /* 0x000000070c0c7c12 */ /* 0x000fe2000f8ec0ff */
[----:B------:R-:W-:Y:S01]  /*14070*/  UISETP.NE.AND UP0, UPT, UR46, URZ, UPT ;  /* 0x0000003f2e00728c */ /* 0x000fe2000bf05270 */
[----:B------:R-:W-:Y:S01]  /*14080*/  SHF.R.U64 R3, R2, UR8, R3 ;  /* 0x0000000802037c19 */ /* 0x000fe20008001203 */
[----:B------:R-:W-:Y:S01]  /*14090*/  ULDC UR8, c[0x0][0x638] ;  /* 0x00018e0000087ab9 */ /* 0x000fe20000000800 */
[----:B------:R-:W-:-:S03]  /*140a0*/  LOP3.LUT R4, R10, UR4, RZ, 0xc0, !PT ;  /* 0x000000040a047c12 */ /* 0x000fc6000f8ec0ff */
[----:B------:R-:W-:Y:S01]  /*140b0*/  IMAD.MOV R2, RZ, RZ, -R3 ;  /* 0x000000ffff027224 */ /* 0x000fe200078e0a03 */
[----:B------:R-:W-:Y:S01]  /*140c0*/  PLOP3.LUT P0, PT, PT, PT, UP0, 0x40, 0x0 ;  /* 0x000000000000781c */ /* 0x000fe20003f0e808 */
[----:B------:R-:W-:Y:S01]  /*140d0*/  IMAD R12, R3, UR5, R12 ;  /* 0x00000005030c7c24 */ /* 0x000fe2000f8e020c */
[----:B------:R-:W-:Y:S01]  /*140e0*/  PLOP3.LUT P1, PT, PT, PT, UP0, 0x40, 0x0 ;  /* 0x000000000000781c */ /* 0x000fe20003f2e808 */
[----:B------:R-:W-:Y:S01]  /*140f0*/  IMAD R11, R2, UR8, R11 ;  /* 0x00000008020b7c24 */ /* 0x000fe2000f8e020b */
[----:B------:R-:W-:Y:S02]  /*14100*/  ULDC UR8, c[0x0][0x610] ;  /* 0x0001840000087ab9 */ /* 0x000fe40000000800 */
[----:B------:R-:W-:Y:S01]  /*14110*/  IMAD R7, R12, UR8, R7 ;  /* 0x000000080c077c24 */ /* 0x000fe2000f8e0207 */
[----:B------:R-:W-:Y:S02]  /*14120*/  ULDC UR8, c[0x0][0x600] ;  /* 0x0001800000087ab9 */ /* 0x000fe40000000800 */
[----:B------:R-:W-:-:S05]  /*14130*/  IMAD R4, R11, UR8, R4 ;  /* 0x000000080b047c24 */ /* 0x000fca000f8e0204 */
[----:B------:R-:W-:Y:S02]  /*14140*/  SEL R2, R4, R7, P0 ;  /* 0x0000000704027207 */ /* 0x000fe40000000000 */
[----:B------:R-:W-:Y:S01]  /*14150*/  SEL R3, R7, R4, P1 ;  /* 0x0000000407037207 */ /* 0x000fe20000800000 */
[----:B------:R-:W-:-:S07]  /*14160*/  IMAD.MOV.U32 R4, RZ, RZ, 0x1 ;  /* 0x00000001ff047424 */ /* 0x000fce00078e00ff */
.L_x_564:
[----:B------:R-:W-:Y:S05]  /*14170*/  BSYNC B1 ;  /* 0x0000000000017941 */ /* 0x000fea0003800000 */
.L_x_563:
[----:B------:R-:W-:-:S13]  /*14180*/  LOP3.LUT P0, RZ, R4, 0xff, RZ, 0xc0, !PT ;  /* 0x000000ff04ff7812 */ /* 0x000fda000780c0ff */
[----:B------:R-:W-:Y:S05]  /*14190*/  @P0 BRA `(.L_x_567) ;  /* 0xfffffff400100947 */ /* 0x000fea000383ffff */
[----:B------:R-:W-:Y:S05]  /*141a0*/  BSYNC B0 ;  /* 0x0000000000007941 */ /* 0x000fea0003800000 */
.L_x_556:
[----:B------:R-:W-:-:S03]  /*141b0*/  UMOV UR8, 0xffffffff ;  /* 0xffffffff00087882 */ /* 0x000fc60000000000 */
[----:B------:R-:W-:Y:S05]  /*141c0*/  BRA.DIV UR8, `(.L_x_568) ;  /* 0x0000000208f47947 */ /* 0x000fea000b800000 */
[----:B------:R-:W-:-:S13]  /*141d0*/  ELECT P6, URZ, PT ;  /* 0x00000000003f782f */ /* 0x000fda00038c0000 */
.L_x_581:
[----:B------:R-:W-:Y:S04]  /*141e0*/  BSSY B0, `(.L_x_569) ;  /* 0x0000023000007945 */ /* 0x000fe80003800000 */
[----:B------:R-:W-:Y:S05]  /*141f0*/  @!P6 BRA `(.L_x_570) ;  /* 0x000000000084e947 */ /* 0x000fea0003800000 */
[----:B------:R-:W-:-:S04]  /*14200*/  ULOP3.LUT UR8, UR40, 0x2, URZ, 0xfc, !UPT ;  /* 0x0000000228087892 */ /* 0x000fc8000f8efc3f */
[----:B------:R-:W-:-:S06]  /*14210*/  UISETP.NE.AND UP0, UPT, UR8, 0x3, UPT ;  /* 0x000000030800788c */ /* 0x000fcc000bf05270 */
[----:B------:R-:W-:-:S13]  /*14220*/  PLOP3.LUT P0, PT, PT, PT, UP0, 0x80, 0x0 ;  /* 0x000000000000781c */ /* 0x000fda0003f0f008 */
[----:B------:R-:W-:Y:S05]  /*14230*/  @!P0 BRA `(.L_x_571) ;  /* 0x0000000000048947 */ /* 0x000fea0003800000 */
[----:B------:R-:W-:Y:S01]  /*14240*/  BPT.TRAP 0x1 ;  /* 0x000000040000795c */ /* 0x000fe20000300000 */
.L_x_571:
[----:B------:R-:W0:Y:S01]  /*14250*/  S2R R3, SR_CgaCtaId ;  /* 0x0000000000037919 */ /* 0x000e220000008800 */
[----:B------:R-:W-:-:S04]  /*14260*/  MOV R2, 0x400 ;  /* 0x0000040000027802 */ /* 0x000fc80000000f00 */
[----:B0-----:R-:W-:Y:S02]  /*14270*/  LEA R3, R3, R2, 0x18 ;  /* 0x0000000203037211 */ /* 0x001fe400078ec0ff */
[----:B------:R-:W-:-:S03]  /*14280*/  SHF.L.U32 R2, R0, 0x1f, RZ ;  /* 0x0000001f00027819 */ /* 0x000fc600000006ff */
[----:B------:R-:W-:-:S05]  /*14290*/  VIADD R3, R3, 0x18 ;  /* 0x0000001803037836 */ /* 0x000fca0000000000 */
[----:B------:R-:W-:-:S04]  /*142a0*/  LEA R5, R6, R3, 0x3 ;  /* 0x0000000306057211 */ /* 0x000fc800078e18ff */
[----:B------:R-:W0:Y:S02]  /*142b0*/  SYNCS.PHASECHK.TRANS64.TRYWAIT P0, [R5+URZ], R2 ;  /* 0x00000002050075a7 */ /* 0x000e24000800017f */
[----:B0-----:R-:W-:Y:S05]  /*142c0*/  @!P0 BRA `(.L_x_572) ;  /* 0x0000000000d48947 */ /* 0x001fea0003800000 */
.L_x_582:
[----:B------:R-:W-:-:S05]  /*142d0*/  VIADD R6, R6, 0x1 ;  /* 0x0000000106067836 */ /* 0x000fca0000000000 */
[----:B------:R-:W-:-:S04]  /*142e0*/  ISETP.NE.AND P0, PT, R6, 0x3, PT ;  /* 0x000000030600780c */ /* 0x000fc80003f05270 */
[----:B0-----:R-:W-:Y:S02]  /*142f0*/  SEL R5, RZ, 0x1, P0 ;  /* 0x00000001ff057807 */ /* 0x001fe40000000000 */
[----:B------:R-:W-:Y:S02]  /*14300*/  SEL R6, R6, RZ, P0 ;  /* 0x000000ff06067207 */ /* 0x000fe40000000000 */
[----:B------:R-:W-:-:S03]  /*14310*/  LOP3.LUT R5, R0, R5, RZ, 0x3c, !PT ;  /* 0x0000000500057212 */ /* 0x000fc600078e3cff */
[----:B------:R-:W-:Y:S01]  /*14320*/  IMAD R7, R6, 0x8, R3 ;  /* 0x0000000806077824 */ /* 0x000fe200078e0203 */
[----:B------:R-:W-:-:S04]  /*14330*/  SHF.L.U32 R0, R5, 0x1f, RZ ;  /* 0x0000001f05007819 */ /* 0x000fc800000006ff */
[----:B------:R-:W0:Y:S02]  /*14340*/  SYNCS.PHASECHK.TRANS64.TRYWAIT P0, [R7+URZ], R0 ;  /* 0x00000000070075a7 */ /* 0x000e24000800017f */
[----:B0-----:R-:W-:Y:S05]  /*14350*/  @!P0 BRA `(.L_x_573) ;  /* 0x0000000000c48947 */ /* 0x001fea0003800000 */
.L_x_583:
[----:B0-----:R-:W-:-:S05]  /*14360*/  VIADD R0, R6, 0x1 ;  /* 0x0000000106007836 */ /* 0x001fca0000000000 */
[----:B------:R-:W-:-:S04]  /*14370*/  ISETP.NE.AND P0, PT, R0, 0x3, PT ;  /* 0x000000030000780c */ /* 0x000fc80003f05270 */
[----:B------:R-:W-:Y:S02]  /*14380*/  SEL R2, RZ, 0x1, P0 ;  /* 0x00000001ff027807 */ /* 0x000fe40000000000 */
[----:B------:R-:W-:Y:S02]  /*14390*/  SEL R0, R0, RZ, P0 ;  /* 0x000000ff00007207 */ /* 0x000fe40000000000 */
[----:B------:R-:W-:Y:S02]  /*143a0*/  LOP3.LUT R2, R5, R2, RZ, 0x3c, !PT ;  /* 0x0000000205027212 */ /* 0x000fe400078e3cff */
[----:B------:R-:W-:Y:S02]  /*143b0*/  LEA R3, R0, R3, 0x3 ;  /* 0x0000000300037211 */ /* 0x000fe400078e18ff */
[----:B------:R-:W-:-:S07]  /*143c0*/  SHF.L.U32 R0, R2, 0x1f, RZ ;  /* 0x0000001f02007819 */ /* 0x000fce00000006ff */
.L_x_574:
[----:B0-----:R0:W1:Y:S02]  /*143d0*/  SYNCS.PHASECHK.TRANS64.TRYWAIT P0, [R3+URZ], R0 ;  /* 0x00000000030075a7 */ /* 0x001064000800017f */
[----:B-1----:R-:W-:Y:S05]  /*143e0*/  @!P0 NANOSLEEP.SYNCS 0x989680 ;  /* 0x009896800000895d */ /* 0x002fea0003900000 */
[----:B------:R-:W1:Y:S02]  /*143f0*/  @!P0 SYNCS.PHASECHK.TRANS64 P0, [R3+URZ], R0 ;  /* 0x00000000030085a7 */ /* 0x000e64000800007f */
[----:B-1----:R-:W-:Y:S05]  /*14400*/  @!P0 BRA `(.L_x_574) ;  /* 0xfffffffc00f08947 */ /* 0x002fea000383ffff */
.L_x_570:
[----:B------:R-:W-:Y:S05]  /*14410*/  BSYNC B0 ;  /* 0x0000000000007941 */ /* 0x000fea0003800000 */
.L_x_569:
[----:B------:R-:W-:Y:S05]  /*14420*/  EXIT ;  /* 0x000000000000794d */ /* 0x000fea0003800000 */
.L_x_21:
[----:B--2---:R2:W3:Y:S02]  /*14430*/  SYNCS.PHASECHK.TRANS64.TRYWAIT P1, [R3+URZ], R2 ;  /* 0x00000002030075a7 */ /* 0x0044e4000802017f */
[----:B---3--:R-:W-:Y:S05]  /*14440*/  @!P1 NANOSLEEP.SYNCS 0x989680 ;  /* 0x009896800000995d */ /* 0x008fea0003900000 */
[----:B------:R-:W3:Y:S02]  /*14450*/  @!P1 SYNCS.PHASECHK.TRANS64 P1, [R3+URZ], R2 ;  /* 0x00000002030095a7 */ /* 0x000ee4000802007f */
[----:B---3--:R-:W-:Y:S05]  /*14460*/  @!P1 BRA `(.L_x_21) ;  /* 0xfffffffc00f09947 */ /* 0x008fea000383ffff */
[----:B------:R-:W-:Y:S05]  /*14470*/  BRA `(.L_x_20) ;  /* 0xfffffed0009c7947 */ /* 0x000fea000383ffff */
.L_x_26:
[----:B-1----:R1:W2:Y:S02]  /*14480*/  SYNCS.PHASECHK.TRANS64.TRYWAIT P1, [R4+URZ], R5 ;  /* 0x00000005040075a7 */ /* 0x0022a4000802017f */
[----:B--2---:R-:W-:Y:S05]  /*14490*/  @!P1 NANOSLEEP.SYNCS 0x989680 ;  /* 0x009896800000995d */ /* 0x004fea0003900000 */
[----:B------:R-:W2:Y:S02]  /*144a0*/  @!P1 SYNCS.PHASECHK.TRANS64 P1, [R4+URZ], R5 ;  /* 0x00000005040095a7 */ /* 0x000ea4000802007f */
[----:B--2---:R-:W-:Y:S05]  /*144b0*/  @!P1 BRA `(.L_x_26) ;  /* 0xfffffffc00f09947 */ /* 0x004fea000383ffff */
[----:B------:R-:W-:Y:S05]  /*144c0*/  BRA `(.L_x_25) ;  /* 0xfffffee400f07947 */ /* 0x000fea000383ffff */
.L_x_557:
[----:B------:R-:W-:Y:S01]  /*144d0*/  BSSY B1, `(.L_x_575) ;  /* 0x0000006000017945 */ /* 0x000fe20003800000 */
[----:B------:R-:W-:-:S07]  /*144e0*/  IMAD.MOV.U32 R15, RZ, RZ, -0x1 ;  /* 0xffffffffff0f7424 */ /* 0x000fce00078e00ff */
[----:B------:R-:W-:Y:S05]  /*144f0*/  WARPSYNC.COLLECTIVE R15, `(.L_x_576) ;  /* 0x000000000f0c7348 */ /* 0x000fea0003c00000 */
[----:B------:R-:W-:Y:S02]  /*14500*/  ELECT P6, UR62, PT ;  /* 0x00000000003e782f */ /* 0x000fe400038c0000 */
[----:B------:R-:W-:Y:S01]  /*14510*/  MOV R14, UR62 ;  /* 0x0000003e000e7c02 */ /* 0x000fe20008000f00 */
[----:B------:R-:W-:Y:S10]  /*14520*/  ENDCOLLECTIVE ;  /* 0x000000000000791b */ /* 0x000ff40003800000 */
.L_x_576:
[----:B------:R-:W-:Y:S05]  /*14530*/  BSYNC B1 ;  /* 0x0000000000017941 */ /* 0x000fea0003800000 */
.L_x_575:
[----:B------:R-:W-:Y:S05]  /*14540*/  BRA `(.L_x_577) ;  /* 0xfffffff000307947 */ /* 0x000fea000383ffff */
.L_x_560:
[----:B0-----:R0:W2:Y:S02]  /*14550*/  SYNCS.PHASECHK.TRANS64.TRYWAIT P0, [R12+URZ+0x18], R7 ;  /* 0x000018070c0075a7 */ /* 0x0010a4000800017f */
[----:B--2---:R-:W-:Y:S05]  /*14560*/  @!P0 NANOSLEEP.SYNCS 0x989680 ;  /* 0x009896800000895d */ /* 0x004fea0003900000 */
[----:B------:R-:W2:Y:S02]  /*14570*/  @!P0 SYNCS.PHASECHK.TRANS64 P0, [R12+URZ+0x18], R7 ;  /* 0x000018070c0085a7 */ /* 0x000ea4000800007f */
[----:B--2---:R-:W-:Y:S05]  /*14580*/  @!P0 BRA `(.L_x_560) ;  /* 0xfffffffc00f08947 */ /* 0x004fea000383ffff */
[----:B------:R-:W-:Y:S05]  /*14590*/  BRA `(.L_x_578) ;  /* 0xfffffff0006c7947 */ /* 0x000fea000383ffff */
.L_x_568:
[----:B------:R-:W-:Y:S01]  /*145a0*/  BSSY B0, `(.L_x_579) ;  /* 0x0000006000007945 */ /* 0x000fe20003800000 */
[----:B------:R-:W-:-:S07]  /*145b0*/  IMAD.MOV.U32 R15, RZ, RZ, -0x1 ;  /* 0xffffffffff0f7424 */ /* 0x000fce00078e00ff */
[----:B------:R-:W-:Y:S05]  /*145c0*/  WARPSYNC.COLLECTIVE R15, `(.L_x_580) ;  /* 0x000000000f0c7348 */ /* 0x000fea0003c00000 */
[----:B------:R-:W-:Y:S02]  /*145d0*/  ELECT P6, UR62, PT ;  /* 0x00000000003e782f */ /* 0x000fe400038c0000 */
[----:B------:R-:W-:Y:S01]  /*145e0*/  MOV R14, UR62 ;  /* 0x0000003e000e7c02 */ /* 0x000fe20008000f00 */
[----:B------:R-:W-:Y:S10]  /*145f0*/  ENDCOLLECTIVE ;  /* 0x000000000000791b */ /* 0x000ff40003800000 */
.L_x_580:
[----:B------:R-:W-:Y:S05]  /*14600*/  BSYNC B0 ;  /* 0x0000000000007941 */ /* 0x000fea0003800000 */
.L_x_579:
[----:B------:R-:W-:Y:S05]  /*14610*/  BRA `(.L_x_581) ;  /* 0xfffffff800f07947 */ /* 0x000fea000383ffff */
.L_x_572:
[----:B0-----:R0:W1:Y:S02]  /*14620*/  SYNCS.PHASECHK.TRANS64.TRYWAIT P0, [R5+URZ], R2 ;  /* 0x00000002050075a7 */ /* 0x001064000800017f */
[----:B-1----:R-:W-:Y:S05]  /*14630*/  @!P0 NANOSLEEP.SYNCS 0x989680 ;  /* 0x009896800000895d */ /* 0x002fea0003900000 */
[----:B------:R-:W1:Y:S02]  /*14640*/  @!P0 SYNCS.PHASECHK.TRANS64 P0, [R5+URZ], R2 ;  /* 0x00000002050085a7 */ /* 0x000e64000800007f */
[----:B-1----:R-:W-:Y:S05]  /*14650*/  @!P0 BRA `(.L_x_572) ;  /* 0xfffffffc00f08947 */ /* 0x002fea000383ffff */
[----:B------:R-:W-:Y:S05]  /*14660*/  BRA `(.L_x_582) ;  /* 0xfffffffc00187947 */ /* 0x000fea000383ffff */
.L_x_573:
[----:B0-----:R0:W1:Y:S02]  /*14670*/  SYNCS.PHASECHK.TRANS64.TRYWAIT P0, [R7+URZ], R0 ;  /* 0x00000000070075a7 */ /* 0x001064000800017f */
[----:B-1----:R-:W-:Y:S05]  /*14680*/  @!P0 NANOSLEEP.SYNCS 0x989680 ;  /* 0x009896800000895d */ /* 0x002fea0003900000 */
[----:B------:R-:W1:Y:S02]  /*14690*/  @!P0 SYNCS.PHASECHK.TRANS64 P0, [R7+URZ], R0 ;  /* 0x00000000070085a7 */ /* 0x000e64000800007f */
[----:B-1----:R-:W-:Y:S05]  /*146a0*/  @!P0 BRA `(.L_x_573) ;  /* 0xfffffffc00f08947 */ /* 0x002fea000383ffff */
[----:B------:R-:W-:Y:S05]  /*146b0*/  BRA `(.L_x_583) ;  /* 0xfffffffc00287947 */ /* 0x000fea000383ffff */
.L_x_584:
[----:B------:R-:W-:-:S00]  /*146c0*/  BRA `(.L_x_584) ;  /* 0xfffffffc00fc7947 */ /* 0x000fc0000383ffff */
[----:B------:R-:W-:-:S00]  /*146d0*/  NOP ;  /* 0x0000000000007918 */ /* 0x000fc00000000000 */
        /* <DEDUP_REMOVED lines=10> */
.L_x_585:


//--------------------- .nv.global.init           --------------------------
	.section	.nv.global.init,"aw",@progbits
.nv.global.init:
	.type		$str$22,@object
	.size		$str$22,($str$23 - $str$22)
$str$22:
        /*0000*/ 	.byte	0x6b, 0x5f, 0x74, 0x69, 0x6c, 0x65, 0x5f, 0x63, 0x6f, 0x75, 0x6e, 0x74, 0x20, 0x3e, 0x3d, 0x20
        /*0010*/ 	.byte	0x31, 0x00
	.type		$str$23,@object
	.size		$str$23,(__unnamed_1 - $str$23)
$str$23:
        /*0012*/ 	.byte	0x2f, 0x74, 0x6d, 0x70, 0x2f, 0x63, 0x75, 0x74, 0x6c, 0x61, 0x73, 0x73, 0x5f, 0x73, 0x77, 0x65
        /*0022*/ 	.byte	0x65, 0x70, 0x5f, 0x73, 0x72, 0x63, 0x2f, 0x69, 0x6e, 0x63, 0x6c, 0x75, 0x64, 0x65, 0x2f, 0x63
        /*0032*/ 	.byte	0x75, 0x74, 0x6c, 0x61, 0x73, 0x73, 0x2f, 0x67, 0x65, 0x6d, 0x6d, 0x2f, 0x63, 0x6f, 0x6c, 0x6c
        /*0042*/ 	.byte	0x65, 0x63, 0x74, 0x69, 0x76, 0x65, 0x2f, 0x73, 0x6d, 0x39, 0x30, 0x5f, 0x6d, 0x6d, 0x61, 0x5f
        /*0052*/ 	.byte	0x74, 0x6d, 0x61, 0x5f, 0x67, 0x6d, 0x6d, 0x61, 0x5f, 0x73, 0x73, 0x5f, 0x77, 0x61, 0x72, 0x70
        /*0062*/ 	.byte	0x73, 0x70, 0x65, 0x63, 0x69, 0x61, 0x6c, 0x69, 0x7a, 0x65, 0x64, 0x2e, 0x68, 0x70, 0x70, 0x00
	.type		__unnamed_1,@object
	.size		__unnamed_1,(.L_0 - __unnamed_1)
__unnamed_1:
        /* <DEDUP_REMOVED lines=174> */
.L_0:


//--------------------- .nv.shared._ZN7cutlass13device_kernelINS_4gemm6kernel13GemmUniversalIN4cute5tupleIJiiiiEEENS1_10collective13CollectiveMmaINS1_34MainloopSm90TmaGmmaWarpSpecializedILi3ENS5_IJNS4_1CILi2EEENSA_ILi1EEESC_EEENS1_35KernelTmaWarpSpecializedCooperativeEEENS5_IJNSA_ILi256EEESG_NSA_ILi64EEEEEEaNS5_IJlSC_lEEEaSJ_NS4_8TiledMMAINS4_8MMA_AtomIJNS4_4SM904GMMA27MMA_64x256x32_S32S8S8_SS_TNEEEENS4_6LayoutISD_NS5_IJSC_NSA_ILi0EEESR_EEEEENS5_IJNS4_10UnderscoreESU_SU_EEEEENS4_13SM90_TMA_LOADENS4_14ComposedLayoutINS4_7SwizzleILi2ELi4ELi3EEENS4_18smem_ptr_flag_bitsILi8EEENSQ_INS5_IJNSA_ILi8EEESH_EEENS5_IJSH_SC_EEEEEEEvNS4_8identityENS4_23SM90_TMA_LOAD_MULTICASTES17_vS18_EENS_8epilogue10collective6detail29Sm90TmaWarpSpecializedAdapterINS1C_15DefaultEpilogueIaSJ_SJ_NS1B_6thread17LinearCombinationIaLi1EiiLNS1G_9ScaleType4KindE0ELNS_15FloatRoundStyleE2EaEENS1_15EpilogueDefaultEEEEEvvEEEEvNT_6ParamsE --------------------------
	.section	.nv.shared._ZN7cutlass13device_kernelINS_4gemm6kernel13GemmUniversalIN4cute5tupleIJiiiiEEENS1_10collective13CollectiveMmaINS1_34MainloopSm90TmaGmmaWarpSpecializedILi3ENS5_IJNS4_1CILi2EEENSA_ILi1EEESC_EEENS1_35KernelTmaWarpSpecializedCooperativeEEENS5_IJNSA_ILi256EEESG_NSA_ILi64EEEEEEaNS5_IJlSC_lEEEaSJ_NS4_8TiledMMAINS4_8MMA_AtomIJNS4_4SM904GMMA27MMA_64x256x32_S32S8S8_SS_TNEEEENS4_6LayoutISD_NS5_IJSC_NSA_ILi0EEESR_EEEEENS5_IJNS4_10UnderscoreESU_SU_EEEEENS4_13SM90_TMA_LOADENS4_14ComposedLayoutINS4_7SwizzleILi2ELi4ELi3EEENS4_18smem_ptr_flag_bitsILi8EEENSQ_INS5_IJNSA_ILi8EEESH_EEENS5_IJSH_SC_EEEEEEEvNS4_8identityENS4_23SM90_TMA_LOAD_MULTICASTES17_vS18_EENS_8epilogue10collective6detail29Sm90TmaWarpSpecializedAdapterINS1C_15DefaultEpilogueIaSJ_SJ_NS1B_6thread17LinearCombinationIaLi1EiiLNS1G_9ScaleType4KindE0ELNS_15FloatRoundStyleE2EaEENS1_15EpilogueDefaultEEEEEvvEEEEvNT_6ParamsE,"aw",@nobits
	.sectionflags	@""
	.align	16
	.zero		1024


//--------------------- .nv.shared.reserved.0     --------------------------
	.section	.nv.shared.reserved.0,"aw",@nobits
	.weak		__nv_reservedSMEM_offset_0_alias
	.size		__nv_reservedSMEM_offset_0_alias, 0, 0
	.other		__nv_reservedSMEM_offset_0_alias,@"STO_CUDA_RESERVED_SHARED STV_DEFAULT"
__nv_reservedSMEM_offset_0_alias:
	.zero		0


//--------------------- .nv.global                --------------------------
	.section	.nv.global,"aw",@nobits
.nv.global:
	.type		_ZN39_INTERNAL_c6c63414_4_k_cu_723b7559_66304cute1_E,@object
	.size		_ZN39_INTERNAL_c6c63414_4_k_cu_723b7559_66304cute1_E,(_ZN39_INTERNAL_c6c63414_4_k_cu_723b7559_66304cuda3std3__45__cpo6cbeginE - _ZN39_INTERNAL_c6c63414_4_k_cu_723b7559_66304cute1_E)
_ZN39_INTERNAL_c6c63414_4_k_cu_723b7559_66304cute1_E:
	.zero		1
	.type		_ZN39_INTERNAL_c6c63414_4_k_cu_723b7559_66304cuda3std3__45__cpo6cbeginE,@object
	.size		_ZN39_INTERNAL_c6c63414_4_k_cu_723b7559_66304cuda3std3__45__cpo6cbeginE,(_ZN39_INTERNAL_c6c63414_4_k_cu_723b7559_66304cuda3std3__48in_placeE - _ZN39_INTERNAL_c6c63414_4_k_cu_723b7559_66304cuda3std3__45__cpo6cbeginE)
_ZN39_INTERNAL_c6c63414_4_k_cu_723b7559_66304cuda3std3__45__cpo6cbeginE:
	.zero		1
	.type		_ZN39_INTERNAL_c6c63414_4_k_cu_723b7559_66304cuda3std3__48in_placeE,@object
	.size		_ZN39_INTERNAL_c6c63414_4_k_cu_723b7559_66304cuda3std3__48in_placeE,(_ZN39_INTERNAL_c6c63414_4_k_cu_723b7559_66304cuda3std6ranges3__45__cpo9iter_moveE - _ZN39_INTERNAL_c6c63414_4_k_cu_723b7559_66304cuda3std3__48in_placeE)
_ZN39_INTERNAL_c6c63414_4_k_cu_723b7559_66304cuda3std3__48in_placeE:
	.zero		1
	.type		_ZN39_INTERNAL_c6c63414_4_k_cu_723b7559_66304cuda3std6ranges3__45__cpo9iter_moveE,@object
	.size		_ZN39_INTERNAL_c6c63414_4_k_cu_723b7559_66304cuda3std6ranges3__45__cpo9iter_moveE,(_ZN39_INTERNAL_c6c63414_4_k_cu_723b7559_66304cuda3std3__45__cpo5beginE - _ZN39_INTERNAL_c6c63414_4_k_cu_723b7559_66304cuda3std6ranges3__45__cpo9iter_moveE)
_ZN39_INTERNAL_c6c63414_4_k_cu_723b7559_66304cuda3std6ranges3__45__cpo9iter_moveE:
	.zero		1
	.type		_ZN39_INTERNAL_c6c63414_4_k_cu_723b7559_66304cuda3std3__45__cpo5beginE,@object
	.size		_ZN39_INTERNAL_c6c63414_4_k_cu_723b7559_66304cuda3std3__45__cpo5beginE,(_ZN39_INTERNAL_c6c63414_4_k_cu_723b7559_66304cuda3std3__441_GLOBAL__N__c6c63414_4_k_cu_723b7559_66306ignoreE - _ZN39_INTERNAL_c6c63414_4_k_cu_723b7559_66304cuda3std3__45__cpo5beginE)
_ZN39_INTERNAL_c6c63414_4_k_cu_723b7559_66304cuda3std3__45__cpo5beginE:
	.zero		1
	.type		_ZN39_INTERNAL_c6c63414_4_k_cu_723b7559_66304cuda3std3__441_GLOBAL__N__c6c63414_4_k_cu_723b7559_66306ignoreE,@object
	.size		_ZN39_INTERNAL_c6c63414_4_k_cu_723b7559_66304cuda3std3__441_GLOBAL__N__c6c63414_4_k_cu_723b7559_66306ignoreE,(_ZN39_INTERNAL_c6c63414_4_k_cu_723b7559_66304cute7productE - _ZN39_INTERNAL_c6c63414_4_k_cu_723b7559_66304cuda3std3__441_GLOBAL__N__c6c63414_4_k_cu_723b7559_66306ignoreE)
_ZN39_INTERNAL_c6c63414_4_k_cu_723b7559_66304cuda3std3__441_GLOBAL__N__c6c63414_4_k_cu_723b7559_66306ignoreE:
	.zero		1
	.type		_ZN39_INTERNAL_c6c63414_4_k_cu_723b7559_66304cute7productE,@object
	.size		_ZN39_INTERNAL_c6c63414_4_k_cu_723b7559_66304cute7productE,(_ZN39_INTERNAL_c6c63414_4_k_cu_723b7559_66304cuda3std3__45__cpo3endE - _ZN39_INTERNAL_c6c63414_4_k_cu_723b7559_66304cute7productE)
_ZN39_INTERNAL_c6c63414_4_k_cu_723b7559_66304cute7productE:
	.zero		1
	.type		_ZN39_INTERNAL_c6c63414_4_k_cu_723b7559_66304cuda3std3__45__cpo3endE,@object
	.size		_ZN39_INTERNAL_c6c63414_4_k_cu_723b7559_66304cuda3std3__45__cpo3endE,(_ZN39_INTERNAL_c6c63414_4_k_cu_723b7559_66304cuda3std3__419piecewise_constructE - _ZN39_INTERNAL_c6c63414_4_k_cu_723b7559_66304cuda3std3__45__cpo3endE)
_ZN39_INTERNAL_c6c63414_4_k_cu_723b7559_66304cuda3std3__45__cpo3endE:
	.zero		1
	.type		_ZN39_INTERNAL_c6c63414_4_k_cu_723b7559_66304cuda3std3__419piecewise_constructE,@object
	.size		_ZN39_INTERNAL_c6c63414_4_k_cu_723b7559_66304cuda3std3__419piecewise_constructE,(_ZN39_INTERNAL_c6c63414_4_k_cu_723b7559_66304cuda3std3__45__cpo4cendE - _ZN39_INTERNAL_c6c63414_4_k_cu_723b7559_66304cuda3std3__419piecewise_constructE)
_ZN39_INTERNAL_c6c63414_4_k_cu_723b7559_66304cuda3std3__419piecewise_constructE:
	.zero		1
	.type		_ZN39_INTERNAL_c6c63414_4_k_cu_723b7559_66304cuda3std3__45__cpo4cendE,@object
	.size		_ZN39_INTERNAL_c6c63414_4_k_cu_723b7559_66304cuda3std3__45__cpo4cendE,(_ZN39_INTERNAL_c6c63414_4_k_cu_723b7559_66304cuda3std6ranges3__45__cpo4swapE - _ZN39_INTERNAL_c6c63414_4_k_cu_723b7559_66304cuda3std3__45__cpo4cendE)
_ZN39_INTERNAL_c6c63414_4_k_cu_723b7559_66304cuda3std3__45__cpo4cendE:
	.zero		1
	.type		_ZN39_INTERNAL_c6c63414_4_k_cu_723b7559_66304cuda3std6ranges3__45__cpo4swapE,@object
	.size		_ZN39_INTERNAL_c6c63414_4_k_cu_723b7559_66304cuda3std6ranges3__45__cpo4swapE,(.L_8 - _ZN39_INTERNAL_c6c63414_4_k_cu_723b7559_66304cuda3std6ranges3__45__cpo4swapE)
_ZN39_INTERNAL_c6c63414_4_k_cu_723b7559_66304cuda3std6ranges3__45__cpo4swapE:
	.zero		1
.L_8:


//--------------------- .nv.constant0._ZN7cutlass13device_kernelINS_4gemm6kernel13GemmUniversalIN4cute5tupleIJiiiiEEENS1_10collective13CollectiveMmaINS1_34MainloopSm90TmaGmmaWarpSpecializedILi3ENS5_IJNS4_1CILi2EEENSA_ILi1EEESC_EEENS1_35KernelTmaWarpSpecializedCooperativeEEENS5_IJNSA_ILi256EEESG_NSA_ILi64EEEEEEaNS5_IJlSC_lEEEaSJ_NS4_8TiledMMAINS4_8MMA_AtomIJNS4_4SM904GMMA27MMA_64x256x32_S32S8S8_SS_TNEEEENS4_6LayoutISD_NS5_IJSC_NSA_ILi0EEESR_EEEEENS5_IJNS4_10UnderscoreESU_SU_EEEEENS4_13SM90_TMA_LOADENS4_14ComposedLayoutINS4_7SwizzleILi2ELi4ELi3EEENS4_18smem_ptr_flag_bitsILi8EEENSQ_INS5_IJNSA_ILi8EEESH_EEENS5_IJSH_SC_EEEEEEEvNS4_8identityENS4_23SM90_TMA_LOAD_MULTICASTES17_vS18_EENS_8epilogue10collective6detail29Sm90TmaWarpSpecializedAdapterINS1C_15DefaultEpilogueIaSJ_SJ_NS1B_6thread17LinearCombinationIaLi1EiiLNS1G_9ScaleType4KindE0ELNS_15FloatRoundStyleE2EaEENS1_15EpilogueDefaultEEEEEvvEEEEvNT_6ParamsE --------------------------
	.section	.nv.constant0._ZN7cutlass13device_kernelINS_4gemm6kernel13GemmUniversalIN4cute5tupleIJiiiiEEENS1_10collective13CollectiveMmaINS1_34MainloopSm90TmaGmmaWarpSpecializedILi3ENS5_IJNS4_1CILi2EEENSA_ILi1EEESC_EEENS1_35KernelTmaWarpSpecializedCooperativeEEENS5_IJNSA_ILi256EEESG_NSA_ILi64EEEEEEaNS5_IJlSC_lEEEaSJ_NS4_8TiledMMAINS4_8MMA_AtomIJNS4_4SM904GMMA27MMA_64x256x32_S32S8S8_SS_TNEEEENS4_6LayoutISD_NS5_IJSC_NSA_ILi0EEESR_EEEEENS5_IJNS4_10UnderscoreESU_SU_EEEEENS4_13SM90_TMA_LOADENS4_14ComposedLayoutINS4_7SwizzleILi2ELi4ELi3EEENS4_18smem_ptr_flag_bitsILi8EEENSQ_INS5_IJNSA_ILi8EEESH_EEENS5_IJSH_SC_EEEEEEEvNS4_8identityENS4_23SM90_TMA_LOAD_MULTICASTES17_vS18_EENS_8epilogue10collective6detail29Sm90TmaWarpSpecializedAdapterINS1C_15DefaultEpilogueIaSJ_SJ_NS1B_6thread17LinearCombinationIaLi1EiiLNS1G_9ScaleType4KindE0ELNS_15FloatRoundStyleE2EaEENS1_15EpilogueDefaultEEEEEvvEEEEvNT_6ParamsE,"a",@progbits
	.sectionflags	@""
	.align	4
.nv.constant0._ZN7cutlass13device_kernelINS_4gemm6kernel13GemmUniversalIN4cute5tupleIJiiiiEEENS1_10collective13CollectiveMmaINS1_34MainloopSm90TmaGmmaWarpSpecializedILi3ENS5_IJNS4_1CILi2EEENSA_ILi1EEESC_EEENS1_35KernelTmaWarpSpecializedCooperativeEEENS5_IJNSA_ILi256EEESG_NSA_ILi64EEEEEEaNS5_IJlSC_lEEEaSJ_NS4_8TiledMMAINS4_8MMA_AtomIJNS4_4SM904GMMA27MMA_64x256x32_S32S8S8_SS_TNEEEENS4_6LayoutISD_NS5_IJSC_NSA_ILi0EEESR_EEEEENS5_IJNS4_10UnderscoreESU_SU_EEEEENS4_13SM90_TMA_LOADENS4_14ComposedLayoutINS4_7SwizzleILi2ELi4ELi3EEENS4_18smem_ptr_flag_bitsILi8EEENSQ_INS5_IJNSA_ILi8EEESH_EEENS5_IJSH_SC_EEEEEEEvNS4_8identityENS4_23SM90_TMA_LOAD_MULTICASTES17_vS18_EENS_8epilogue10collective6detail29Sm90TmaWarpSpecializedAdapterINS1C_15DefaultEpilogueIaSJ_SJ_NS1B_6thread17LinearCombinationIaLi1EiiLNS1G_9ScaleType4KindE0ELNS_15FloatRoundStyleE2EaEENS1_15EpilogueDefaultEEEEEvvEEEEvNT_6ParamsE:
	.zero		1664


//--------------------- SYMBOLS --------------------------

	.type		.nv.reservedSmem.offset0,@object
	.size		.nv.reservedSmem.offset0,0x4
	.type		__assertfail,@function
